	.target	sm_100a

	.elftype	@"ET_EXEC"


//--------------------- .note.nv.tkinfo           --------------------------
	.section	.note.nv.tkinfo,"",@"SHT_NOTE"
	.sectionflags	@"SHF_NOTE_NV_TKINFO"
	.tkinfo
        /*0018*/ 	.word	0x00000002
        /*0030*/ 	.string	""
        /*0030*/ 	.string	"ptxas"
        /*0030*/ 	.string	"Cuda compilation tools, release 13.0, V13.0.88"
        /*0030*/ 	.string	"Build cuda_13.0.r13.0/compiler.36424714_0"
        /*0030*/ 	.string	"-arch sm_100a -m 64 "



//--------------------- .note.nv.cuinfo           --------------------------
	.section	.note.nv.cuinfo,"",@"SHT_NOTE"
	.sectionflags	@"SHF_NOTE_NV_CUINFO"
        /*0018*/ 	.short	0x0002
        /*001a*/ 	.short	0x0064
        /*001c*/ 	.short	0x0082
	.zero		2


//--------------------- .nv.info                  --------------------------
	.section	.nv.info,"",@"SHT_CUDA_INFO"
	.align	4


	//----- nvinfo : EIATTR_REGCOUNT
	.align		4
        /*0000*/ 	.byte	0x04, 0x2f
        /*0002*/ 	.short	(.L_19 - .L_18)
	.align		4
.L_18:
        /*0004*/ 	.word	index@(_ZN7cutlass13device_kernelINS_4gemm6kernel13GemmUniversalIN4cute5tupleIJiiiiEEENS1_10collective13CollectiveMmaINS1_35MainloopSm100TmaUmmaWarpSpecializedILi3ELi2ELi4ENS5_IJNS4_1CILi1EEESB_SB_EEEEENS5_IJNSA_ILi128EEENSA_ILi64EEENSA_ILi32EEEEEENS_10bfloat16_tENS5_IJlSB_lEEESI_SJ_NS4_8TiledMMAINS4_8MMA_AtomIJNS4_20SM100_MMA_F16BF16_SSISI_SI_fLi128ELi64ELNS4_4UMMA5MajorE0ELSO_0ELNSN_7ScaleInE0ELSP_0EEEEEENS4_6LayoutISC_NS5_IJNSA_ILi0EEEST_ST_EEEEENS5_IJNS4_10UnderscoreESW_SW_EEEEENS4_13SM90_TMA_LOADENS4_14ComposedLayoutINS4_7SwizzleILi2ELi4ELi3EEENS4_18smem_ptr_flag_bitsILi16EEENSS_INS5_IJNSA_ILi8EEESG_EEENS5_IJSG_SB_EEEEEEEvNS4_8identityESZ_S19_vS1A_EENS_8epilogue10collective18CollectiveEpilogueINS1C_23Sm100TmaWarpSpecializedILi3ELi2ELi32ELb1ELb0EEEJSH_NS5_IJNSS_ISE_SB_EENSS_ISG_SB_EEEEESI_SJ_SI_SJ_NS1C_6fusion15FusionCallbacksIS1G_NS1K_17LinearCombinationISI_fSI_fLNS_15FloatRoundStyleE2EEESH_S1J_JEEENS4_5SM1004TMEM4LOAD26SM100_TMEM_LOAD_32dp32b32xESZ_S19_NS4_39AutoVectorizingCopyWithAssumedAlignmentILi128EEENS4_14SM90_TMA_STOREES19_S1V_S1V_EEEvvEEEEvNT_6ParamsE)
        /*0008*/ 	.word	0x0000006f


	//----- nvinfo : EIATTR_FRAME_SIZE
	.align		4
.L_19:
        /*000c*/ 	.byte	0x04, 0x11
        /*000e*/ 	.short	(.L_21 - .L_20)
	.align		4
.L_20:
        /*0010*/ 	.word	index@($__internal_2_$__cuda_sm10x_tcgen05_guardrail_trap_unallocated_columns_being_dealloced)
        /*0014*/ 	.word	0x00000000


	//----- nvinfo : EIATTR_FRAME_SIZE
	.align		4
.L_21:
        /*0018*/ 	.byte	0x04, 0x11
        /*001a*/ 	.short	(.L_23 - .L_22)
	.align		4
.L_22:
        /*001c*/ 	.word	index@($__internal_1_$__cuda_sm10x_tcgen05_guardrail_trap_phase_invalid_during_alloc)
        /*0020*/ 	.word	0x00000000


	//----- nvinfo : EIATTR_FRAME_SIZE
	.align		4
.L_23:
        /*0024*/ 	.byte	0x04, 0x11
        /*0026*/ 	.short	(.L_25 - .L_24)
	.align		4
.L_24:
        /*0028*/ 	.word	index@($__internal_0_$__cuda_sm10x_tcgen05_guardrail_trap_col_being_dealloced_not_returned_by_alloc)
        /*002c*/ 	.word	0x00000000


	//----- nvinfo : EIATTR_FRAME_SIZE
	.align		4
.L_25:
        /*0030*/ 	.byte	0x04, 0x11
        /*0032*/ 	.short	(.L_27 - .L_26)
	.align		4
.L_26:
        /*0034*/ 	.word	index@(_ZN7cutlass13device_kernelINS_4gemm6kernel13GemmUniversalIN4cute5tupleIJiiiiEEENS1_10collective13CollectiveMmaINS1_35MainloopSm100TmaUmmaWarpSpecializedILi3ELi2ELi4ENS5_IJNS4_1CILi1EEESB_SB_EEEEENS5_IJNSA_ILi128EEENSA_ILi64EEENSA_ILi32EEEEEENS_10bfloat16_tENS5_IJlSB_lEEESI_SJ_NS4_8TiledMMAINS4_8MMA_AtomIJNS4_20SM100_MMA_F16BF16_SSISI_SI_fLi128ELi64ELNS4_4UMMA5MajorE0ELSO_0ELNSN_7ScaleInE0ELSP_0EEEEEENS4_6LayoutISC_NS5_IJNSA_ILi0EEEST_ST_EEEEENS5_IJNS4_10UnderscoreESW_SW_EEEEENS4_13SM90_TMA_LOADENS4_14ComposedLayoutINS4_7SwizzleILi2ELi4ELi3EEENS4_18smem_ptr_flag_bitsILi16EEENSS_INS5_IJNSA_ILi8EEESG_EEENS5_IJSG_SB_EEEEEEEvNS4_8identityESZ_S19_vS1A_EENS_8epilogue10collective18CollectiveEpilogueINS1C_23Sm100TmaWarpSpecializedILi3ELi2ELi32ELb1ELb0EEEJSH_NS5_IJNSS_ISE_SB_EENSS_ISG_SB_EEEEESI_SJ_SI_SJ_NS1C_6fusion15FusionCallbacksIS1G_NS1K_17LinearCombinationISI_fSI_fLNS_15FloatRoundStyleE2EEESH_S1J_JEEENS4_5SM1004TMEM4LOAD26SM100_TMEM_LOAD_32dp32b32xESZ_S19_NS4_39AutoVectorizingCopyWithAssumedAlignmentILi128EEENS4_14SM90_TMA_STOREES19_S1V_S1V_EEEvvEEEEvNT_6ParamsE)
        /*0038*/ 	.word	0x00000000


	//----- nvinfo : EIATTR_MIN_STACK_SIZE
	.align		4
.L_27:
        /*003c*/ 	.byte	0x04, 0x12
        /*003e*/ 	.short	(.L_29 - .L_28)
	.align		4
.L_28:
        /*0040*/ 	.word	index@(_ZN7cutlass13device_kernelINS_4gemm6kernel13GemmUniversalIN4cute5tupleIJiiiiEEENS1_10collective13CollectiveMmaINS1_35MainloopSm100TmaUmmaWarpSpecializedILi3ELi2ELi4ENS5_IJNS4_1CILi1EEESB_SB_EEEEENS5_IJNSA_ILi128EEENSA_ILi64EEENSA_ILi32EEEEEENS_10bfloat16_tENS5_IJlSB_lEEESI_SJ_NS4_8TiledMMAINS4_8MMA_AtomIJNS4_20SM100_MMA_F16BF16_SSISI_SI_fLi128ELi64ELNS4_4UMMA5MajorE0ELSO_0ELNSN_7ScaleInE0ELSP_0EEEEEENS4_6LayoutISC_NS5_IJNSA_ILi0EEEST_ST_EEEEENS5_IJNS4_10UnderscoreESW_SW_EEEEENS4_13SM90_TMA_LOADENS4_14ComposedLayoutINS4_7SwizzleILi2ELi4ELi3EEENS4_18smem_ptr_flag_bitsILi16EEENSS_INS5_IJNSA_ILi8EEESG_EEENS5_IJSG_SB_EEEEEEEvNS4_8identityESZ_S19_vS1A_EENS_8epilogue10collective18CollectiveEpilogueINS1C_23Sm100TmaWarpSpecializedILi3ELi2ELi32ELb1ELb0EEEJSH_NS5_IJNSS_ISE_SB_EENSS_ISG_SB_EEEEESI_SJ_SI_SJ_NS1C_6fusion15FusionCallbacksIS1G_NS1K_17LinearCombinationISI_fSI_fLNS_15FloatRoundStyleE2EEESH_S1J_JEEENS4_5SM1004TMEM4LOAD26SM100_TMEM_LOAD_32dp32b32xESZ_S19_NS4_39AutoVectorizingCopyWithAssumedAlignmentILi128EEENS4_14SM90_TMA_STOREES19_S1V_S1V_EEEvvEEEEvNT_6ParamsE)
        /*0044*/ 	.word	0x00000000
.L_29:


//--------------------- .nv.compat                --------------------------
	.section	.nv.compat,"",@"SHT_CUDA_COMPAT_INFO"
	.align	4
        /*0000*/ 	.byte	0x02, 0x09, 0x01, 0x00, 0x02, 0x02, 0x02, 0x00, 0x02, 0x05, 0x05, 0x00, 0x03, 0x07, 0x01, 0x01
        /*0010*/ 	.byte	0x02, 0x03, 0x01, 0x00, 0x02, 0x06, 0x01, 0x00, 0x04, 0x0b, 0x08, 0x00, 0x09, 0x00, 0x00, 0x00
        /*0020*/ 	.byte	0x00, 0x00, 0x00, 0x00


//--------------------- .nv.info._ZN7cutlass13device_kernelINS_4gemm6kernel13GemmUniversalIN4cute5tupleIJiiiiEEENS1_10collective13CollectiveMmaINS1_35MainloopSm100TmaUmmaWarpSpecializedILi3ELi2ELi4ENS5_IJNS4_1CILi1EEESB_SB_EEEEENS5_IJNSA_ILi128EEENSA_ILi64EEENSA_ILi32EEEEEENS_10bfloat16_tENS5_IJlSB_lEEESI_SJ_NS4_8TiledMMAINS4_8MMA_AtomIJNS4_20SM100_MMA_F16BF16_SSISI_SI_fLi128ELi64ELNS4_4UMMA5MajorE0ELSO_0ELNSN_7ScaleInE0ELSP_0EEEEEENS4_6LayoutISC_NS5_IJNSA_ILi0EEEST_ST_EEEEENS5_IJNS4_10UnderscoreESW_SW_EEEEENS4_13SM90_TMA_LOADENS4_14ComposedLayoutINS4_7SwizzleILi2ELi4ELi3EEENS4_18smem_ptr_flag_bitsILi16EEENSS_INS5_IJNSA_ILi8EEESG_EEENS5_IJSG_SB_EEEEEEEvNS4_8identityESZ_S19_vS1A_EENS_8epilogue10collective18CollectiveEpilogueINS1C_23Sm100TmaWarpSpecializedILi3ELi2ELi32ELb1ELb0EEEJSH_NS5_IJNSS_ISE_SB_EENSS_ISG_SB_EEEEESI_SJ_SI_SJ_NS1C_6fusion15FusionCallbacksIS1G_NS1K_17LinearCombinationISI_fSI_fLNS_15FloatRoundStyleE2EEESH_S1J_JEEENS4_5SM1004TMEM4LOAD26SM100_TMEM_LOAD_32dp32b32xESZ_S19_NS4_39AutoVectorizingCopyWithAssumedAlignmentILi128EEENS4_14SM90_TMA_STOREES19_S1V_S1V_EEEvvEEEEvNT_6ParamsE --------------------------
	.section	.nv.info._ZN7cutlass13device_kernelINS_4gemm6kernel13GemmUniversalIN4cute5tupleIJiiiiEEENS1_10collective13CollectiveMmaINS1_35MainloopSm100TmaUmmaWarpSpecializedILi3ELi2ELi4ENS5_IJNS4_1CILi1EEESB_SB_EEEEENS5_IJNSA_ILi128EEENSA_ILi64EEENSA_ILi32EEEEEENS_10bfloat16_tENS5_IJlSB_lEEESI_SJ_NS4_8TiledMMAINS4_8MMA_AtomIJNS4_20SM100_MMA_F16BF16_SSISI_SI_fLi128ELi64ELNS4_4UMMA5MajorE0ELSO_0ELNSN_7ScaleInE0ELSP_0EEEEEENS4_6LayoutISC_NS5_IJNSA_ILi0EEEST_ST_EEEEENS5_IJNS4_10UnderscoreESW_SW_EEEEENS4_13SM90_TMA_LOADENS4_14ComposedLayoutINS4_7SwizzleILi2ELi4ELi3EEENS4_18smem_ptr_flag_bitsILi16EEENSS_INS5_IJNSA_ILi8EEESG_EEENS5_IJSG_SB_EEEEEEEvNS4_8identityESZ_S19_vS1A_EENS_8epilogue10collective18CollectiveEpilogueINS1C_23Sm100TmaWarpSpecializedILi3ELi2ELi32ELb1ELb0EEEJSH_NS5_IJNSS_ISE_SB_EENSS_ISG_SB_EEEEESI_SJ_SI_SJ_NS1C_6fusion15FusionCallbacksIS1G_NS1K_17LinearCombinationISI_fSI_fLNS_15FloatRoundStyleE2EEESH_S1J_JEEENS4_5SM1004TMEM4LOAD26SM100_TMEM_LOAD_32dp32b32xESZ_S19_NS4_39AutoVectorizingCopyWithAssumedAlignmentILi128EEENS4_14SM90_TMA_STOREES19_S1V_S1V_EEEvvEEEEvNT_6ParamsE,"",@"SHT_CUDA_INFO"
	.sectionflags	@""
	.align	4


	//----- nvinfo : EIATTR_CUDA_API_VERSION
	.align		4
        /*0000*/ 	.byte	0x04, 0x37
        /*0002*/ 	.short	(.L_31 - .L_30)
.L_30:
        /*0004*/ 	.word	0x00000082


	//----- nvinfo : EIATTR_KPARAM_INFO
	.align		4
.L_31:
        /*0008*/ 	.byte	0x04, 0x17
        /*000a*/ 	.short	(.L_33 - .L_32)
.L_32:
        /*000c*/ 	.word	0x00000000
        /*0010*/ 	.short	0x0000
        /*0012*/ 	.short	0x0000
        /*0014*/ 	.byte	0x00, 0xf0, 0x01, 0x20


	//----- nvinfo : EIATTR_AT_ENTRY_FRAGMENTS
	.align		4
.L_33:
        /*0018*/ 	.byte	0x04, 0x4f
        /*001a*/ 	.short	(.L_35 - .L_34)


	//   ....[0]....
.L_34:
        /*001c*/ 	.word	0x00000006


	//----- nvinfo : EIATTR_RESERVED_SMEM_USED
	.align		4
.L_35:
        /*0020*/ 	.byte	0x01, 0x41
	.zero		2


	//----- nvinfo : EIATTR_SPARSE_MMA_MASK
	.align		4
        /*0024*/ 	.byte	0x03, 0x50
        /*0026*/ 	.short	0x0000


	//----- nvinfo : EIATTR_TCGEN05_1CTA_USED
	.align		4
        /*0028*/ 	.byte	0x01, 0x51
	.zero		2


	//----- nvinfo : EIATTR_MAXREG_COUNT
	.align		4
        /*002c*/ 	.byte	0x03, 0x1b
        /*002e*/ 	.short	0x00ff


	//----- nvinfo : EIATTR_NUM_BARRIERS
	.align		4
        /*0030*/ 	.byte	0x02, 0x4c
        /*0032*/ 	.byte	0x07
	.zero		1


	//----- nvinfo : EIATTR_EXTERNS
	.align		4
        /*0034*/ 	.byte	0x04, 0x0f
        /*0036*/ 	.short	(.L_37 - .L_36)


	//   ....[0]....
	.align		4
.L_36:
        /*0038*/ 	.word	index@(__assertfail)


	//----- nvinfo : EIATTR_MERCURY_ISA_VERSION
	.align		4
.L_37:
        /*003c*/ 	.byte	0x03, 0x5f
        /*003e*/ 	.short	0x0101


	//----- nvinfo : EIATTR_INT_WARP_WIDE_INSTR_OFFSETS
	.align		4
        /*0040*/ 	.byte	0x04, 0x31
        /*0042*/ 	.short	(.L_39 - .L_38)


	//   ....[0]....
.L_38:
        /*0044*/ 	.word	0x00001da0


	//   ....[1]....
        /*0048*/ 	.word	0x00003670


	//   ....[2]....
        /*004c*/ 	.word	0x000036a0


	//   ....[3]....
        /*0050*/ 	.word	0x000036f0


	//   ....[4]....
        /*0054*/ 	.word	0x00003fe0


	//   ....[5]....
        /*0058*/ 	.word	0x00004000


	//   ....[6]....
        /*005c*/ 	.word	0x000042d0


	//   ....[7]....
        /*0060*/ 	.word	0x00004400


	//----- nvinfo : EIATTR_COOP_GROUP_MASK_REGIDS
	.align		4
.L_39:
        /*0064*/ 	.byte	0x04, 0x29
        /*0066*/ 	.short	(.L_41 - .L_40)


	//   ....[0]....
.L_40:
        /*0068*/ 	.word	0xffffffff


	//   ....[1]....
        /*006c*/ 	.word	0xffffffff


	//   ....[2]....
        /*0070*/ 	.word	0xffffffff


	//   ....[3]....
        /*0074*/ 	.word	0xffffffff


	//   ....[4]....
        /*0078*/ 	.word	0xffffffff


	//   ....[5]....
        /*007c*/ 	.word	0xffffffff


	//   ....[6]....
        /*0080*/ 	.word	0xffffffff


	//   ....[7]....
        /*0084*/ 	.word	0xffffffff


	//   ....[8]....
        /*0088*/ 	.word	0xffffffff


	//   ....[9]....
        /*008c*/ 	.word	0xffffffff


	//   ....[10]....
        /*0090*/ 	.word	0xffffffff


	//   ....[11]....
        /*0094*/ 	.word	0xffffffff


	//   ....[12]....
        /*0098*/ 	.word	0xffffffff


	//----- nvinfo : EIATTR_COOP_GROUP_INSTR_OFFSETS
	.align		4
.L_41:
        /*009c*/ 	.byte	0x04, 0x28
        /*009e*/ 	.short	(.L_43 - .L_42)


	//   ....[0]....
.L_42:
        /*00a0*/ 	.word	0x00000090


	//   ....[1]....
        /*00a4*/ 	.word	0x000004d0


	//   ....[2]....
        /*00a8*/ 	.word	0x00000620


	//   ....[3]....
        /*00ac*/ 	.word	0x000007a0


	//   ....[4]....
        /*00b0*/ 	.word	0x000008a0


	//   ....[5]....
        /*00b4*/ 	.word	0x00000a10


	//   ....[6]....
        /*00b8*/ 	.word	0x00000bb0


	//   ....[7]....
        /*00bc*/ 	.word	0x00001c80


	//   ....[8]....
        /*00c0*/ 	.word	0x000029d0


	//   ....[9]....
        /*00c4*/ 	.word	0x00002be0


	//   ....[10]....
        /*00c8*/ 	.word	0x00002c10


	//   ....[11]....
        /*00cc*/ 	.word	0x00003560


	//   ....[12]....
        /*00d0*/ 	.word	0x00003790


	//----- nvinfo : EIATTR_VRC_CTA_INIT_COUNT
	.align		4
.L_43:
        /*00d4*/ 	.byte	0x02, 0x4a
        /*00d6*/ 	.byte	0x80
	.zero		1


	//----- nvinfo : EIATTR_SYSCALL_OFFSETS
	.align		4
        /*00d8*/ 	.byte	0x04, 0x46
        /*00da*/ 	.short	(.L_45 - .L_44)


	//   ....[0]....
.L_44:
        /*00dc*/ 	.word	0x00004fb0


	//   ....[1]....
        /*00e0*/ 	.word	0x000050a0


	//   ....[2]....
        /*00e4*/ 	.word	0x000058e0


	//   ....[3]....
        /*00e8*/ 	.word	0x00006590


	//----- nvinfo : EIATTR_MBARRIER_INSTR_OFFSETS
	.align		4
.L_45:
        /*00ec*/ 	.byte	0x04, 0x39
        /*00ee*/ 	.short	(.L_47 - .L_46)


	//   ....[0]....
.L_46:
        /*00f0*/ 	.word	0x000005b0
        /*00f4*/ 	.word	0x000000ff
        /*00f8*/ 	.word	0x00000000
        /*00fc*/ 	.short	0x0100
        /*00fe*/ 	.byte	0x05
	.zero		1


	//   ....[1]....
        /*0100*/ 	.word	0x000005c0
        /*0104*/ 	.word	0x000000ff
        /*0108*/ 	.word	0x00000018
        /*010c*/ 	.short	0x0100
        /*010e*/ 	.byte	0x05
	.zero		1


	//   ....[2]....
        /*0110*/ 	.word	0x000005d0
        /*0114*/ 	.word	0x000000ff
        /*0118*/ 	.word	0x00000008
        /*011c*/ 	.short	0x0100
        /*011e*/ 	.byte	0x05
	.zero		1


	//   ....[3]....
        /*0120*/ 	.word	0x000005e0
        /*0124*/ 	.word	0x000000ff
        /*0128*/ 	.word	0x00000020
        /*012c*/ 	.short	0x0100
        /*012e*/ 	.byte	0x05
	.zero		1


	//   ....[4]....
        /*0130*/ 	.word	0x000005f0
        /*0134*/ 	.word	0x000000ff
        /*0138*/ 	.word	0x00000010
        /*013c*/ 	.short	0x0100
        /*013e*/ 	.byte	0x05
	.zero		1


	//   ....[5]....
        /*0140*/ 	.word	0x00000600
        /*0144*/ 	.word	0x000000ff
        /*0148*/ 	.word	0x00000028
        /*014c*/ 	.short	0x0100
        /*014e*/ 	.byte	0x05
	.zero		1


	//   ....[6]....
        /*0150*/ 	.word	0x00000730
        /*0154*/ 	.word	0x000000ff
        /*0158*/ 	.word	0x00000030
        /*015c*/ 	.short	0x0100
        /*015e*/ 	.byte	0x07
	.zero		1


	//   ....[7]....
        /*0160*/ 	.word	0x00000740
        /*0164*/ 	.word	0x000000ff
        /*0168*/ 	.word	0x00000048
        /*016c*/ 	.short	0x0100
        /*016e*/ 	.byte	0x07
	.zero		1


	//   ....[8]....
        /*0170*/ 	.word	0x00000750
        /*0174*/ 	.word	0x000000ff
        /*0178*/ 	.word	0x00000038
        /*017c*/ 	.short	0x0100
        /*017e*/ 	.byte	0x07
	.zero		1


	//   ....[9]....
        /*0180*/ 	.word	0x00000760
        /*0184*/ 	.word	0x000000ff
        /*0188*/ 	.word	0x00000050
        /*018c*/ 	.short	0x0100
        /*018e*/ 	.byte	0x07
	.zero		1


	//   ....[10]....
        /*0190*/ 	.word	0x00000770
        /*0194*/ 	.word	0x000000ff
        /*0198*/ 	.word	0x00000040
        /*019c*/ 	.short	0x0100
        /*019e*/ 	.byte	0x07
	.zero		1


	//   ....[11]....
        /*01a0*/ 	.word	0x00000780
        /*01a4*/ 	.word	0x000000ff
        /*01a8*/ 	.word	0x00000058
        /*01ac*/ 	.short	0x0100
        /*01ae*/ 	.byte	0x07
	.zero		1


	//   ....[12]....
        /*01b0*/ 	.word	0x00000870
        /*01b4*/ 	.word	0x000000ff
        /*01b8*/ 	.word	0x00000060
        /*01bc*/ 	.short	0x0100
        /*01be*/ 	.byte	0x05
	.zero		1


	//   ....[13]....
        /*01c0*/ 	.word	0x00000880
        /*01c4*/ 	.word	0x000000ff
        /*01c8*/ 	.word	0x00000068
        /*01cc*/ 	.short	0x0100
        /*01ce*/ 	.byte	0x05
	.zero		1


	//   ....[14]....
        /*01d0*/ 	.word	0x000009c0
        /*01d4*/ 	.word	0x000000ff
        /*01d8*/ 	.word	0x00000070
        /*01dc*/ 	.short	0x0100
        /*01de*/ 	.byte	0x05
	.zero		1


	//   ....[15]....
        /*01e0*/ 	.word	0x000009d0
        /*01e4*/ 	.word	0x000000ff
        /*01e8*/ 	.word	0x00000080
        /*01ec*/ 	.short	0x0100
        /*01ee*/ 	.byte	0x05
	.zero		1


	//   ....[16]....
        /*01f0*/ 	.word	0x000009e0
        /*01f4*/ 	.word	0x000000ff
        /*01f8*/ 	.word	0x00000078
        /*01fc*/ 	.short	0x0100
        /*01fe*/ 	.byte	0x05
	.zero		1


	//   ....[17]....
        /*0200*/ 	.word	0x000009f0
        /*0204*/ 	.word	0x000000ff
        /*0208*/ 	.word	0x00000088
        /*020c*/ 	.short	0x0100
        /*020e*/ 	.byte	0x05
	.zero		1


	//   ....[18]....
        /*0210*/ 	.word	0x00000b20
        /*0214*/ 	.word	0x000000ff
        /*0218*/ 	.word	0x00000090
        /*021c*/ 	.short	0x0100
        /*021e*/ 	.byte	0x07
	.zero		1


	//   ....[19]....
        /*0220*/ 	.word	0x00000b30
        /*0224*/ 	.word	0x000000ff
        /*0228*/ 	.word	0x000000b0
        /*022c*/ 	.short	0x0100
        /*022e*/ 	.byte	0x07
	.zero		1


	//   ....[20]....
        /*0230*/ 	.word	0x00000b40
        /*0234*/ 	.word	0x000000ff
        /*0238*/ 	.word	0x00000098
        /*023c*/ 	.short	0x0100
        /*023e*/ 	.byte	0x07
	.zero		1


	//   ....[21]....
        /*0240*/ 	.word	0x00000b50
        /*0244*/ 	.word	0x000000ff
        /*0248*/ 	.word	0x000000b8
        /*024c*/ 	.short	0x0100
        /*024e*/ 	.byte	0x07
	.zero		1


	//   ....[22]....
        /*0250*/ 	.word	0x00000b60
        /*0254*/ 	.word	0x000000ff
        /*0258*/ 	.word	0x000000a0
        /*025c*/ 	.short	0x0100
        /*025e*/ 	.byte	0x07
	.zero		1


	//   ....[23]....
        /*0260*/ 	.word	0x00000b70
        /*0264*/ 	.word	0x000000ff
        /*0268*/ 	.word	0x000000c0
        /*026c*/ 	.short	0x0100
        /*026e*/ 	.byte	0x07
	.zero		1


	//   ....[24]....
        /*0270*/ 	.word	0x00000b80
        /*0274*/ 	.word	0x000000ff
        /*0278*/ 	.word	0x000000a8
        /*027c*/ 	.short	0x0100
        /*027e*/ 	.byte	0x07
	.zero		1


	//   ....[25]....
        /*0280*/ 	.word	0x00000b90
        /*0284*/ 	.word	0x000000ff
        /*0288*/ 	.word	0x000000c8
        /*028c*/ 	.short	0x0100
        /*028e*/ 	.byte	0x07
	.zero		1


	//   ....[26]....
        /*0290*/ 	.word	0x00000c80
        /*0294*/ 	.word	0x000000ff
        /*0298*/ 	.word	0x000000d0
        /*029c*/ 	.short	0x0100
        /*029e*/ 	.byte	0x05
	.zero		1


	//   ....[27]....
        /*02a0*/ 	.word	0x00000c90
        /*02a4*/ 	.word	0x000000ff
        /*02a8*/ 	.word	0x000000e0
        /*02ac*/ 	.short	0x0100
        /*02ae*/ 	.byte	0x05
	.zero		1


	//   ....[28]....
        /*02b0*/ 	.word	0x00000ca0
        /*02b4*/ 	.word	0x000000ff
        /*02b8*/ 	.word	0x000000d8
        /*02bc*/ 	.short	0x0100
        /*02be*/ 	.byte	0x05
	.zero		1


	//   ....[29]....
        /*02c0*/ 	.word	0x00000cb0
        /*02c4*/ 	.word	0x000000ff
        /*02c8*/ 	.word	0x000000e8
        /*02cc*/ 	.short	0x0100
        /*02ce*/ 	.byte	0x05
	.zero		1


	//   ....[30]....
        /*02d0*/ 	.word	0x00001580
        /*02d4*/ 	.word	0x00000002
        /*02d8*/ 	.word	0x000000e0
        /*02dc*/ 	.short	0x010a
        /*02de*/ 	.byte	0xff
	.zero		1


	//   ....[31]....
        /*02e0*/ 	.word	0x000015b0
        /*02e4*/ 	.word	0x00000002
        /*02e8*/ 	.word	0x000000d0
        /*02ec*/ 	.short	0x0101
        /*02ee*/ 	.byte	0xff
	.zero		1


	//   ....[32]....
        /*02f0*/ 	.word	0x00001680
        /*02f4*/ 	.word	0x000000ff
        /*02f8*/ 	.word	0x00000018
        /*02fc*/ 	.short	0x010a
        /*02fe*/ 	.byte	0x08
	.zero		1


	//   ....[33]....
        /*0300*/ 	.word	0x00001720
        /*0304*/ 	.word	0x000000ff
        /*0308*/ 	.word	0x00000018
        /*030c*/ 	.short	0x010a
        /*030e*/ 	.byte	0x21
	.zero		1


	//   ....[34]....
        /*0310*/ 	.word	0x00001870
        /*0314*/ 	.word	0x000000ff
        /*0318*/ 	.word	0x00000018
        /*031c*/ 	.short	0x010a
        /*031e*/ 	.byte	0x08
	.zero		1


	//   ....[35]....
        /*0320*/ 	.word	0x00001980
        /*0324*/ 	.word	0x000000ff
        /*0328*/ 	.word	0x00000068
        /*032c*/ 	.short	0x0101
        /*032e*/ 	.byte	0x04
	.zero		1


	//   ....[36]....
        /*0330*/ 	.word	0x000019a0
        /*0334*/ 	.word	0x000000ff
        /*0338*/ 	.word	0x00000018
        /*033c*/ 	.short	0x010a
        /*033e*/ 	.byte	0x08
	.zero		1


	//   ....[37]....
        /*0340*/ 	.word	0x00001a20
        /*0344*/ 	.word	0x000000ff
        /*0348*/ 	.word	0x00000018
        /*034c*/ 	.short	0x010a
        /*034e*/ 	.byte	0x11
	.zero		1


	//   ....[38]....
        /*0350*/ 	.word	0x00001b70
        /*0354*/ 	.word	0x000000ff
        /*0358*/ 	.word	0x00000018
        /*035c*/ 	.short	0x010a
        /*035e*/ 	.byte	0x08
	.zero		1


	//   ....[39]....
        /*0360*/ 	.word	0x00001cb0
        /*0364*/ 	.word	0x00000002
        /*0368*/ 	.word	0x00000070
        /*036c*/ 	.short	0x010a
        /*036e*/ 	.byte	0xff
	.zero		1


	//   ....[40]....
        /*0370*/ 	.word	0x00001d70
        /*0374*/ 	.word	0x00000002
        /*0378*/ 	.word	0x00000000
        /*037c*/ 	.short	0x0101
        /*037e*/ 	.byte	0xff
	.zero		1


	//   ....[41]....
        /*0380*/ 	.word	0x000022d0
        /*0384*/ 	.word	0x000000ff
        /*0388*/ 	.word	0x00000000
        /*038c*/ 	.short	0x010a
        /*038e*/ 	.byte	0x05
	.zero		1


	//   ....[42]....
        /*0390*/ 	.word	0x00002360
        /*0394*/ 	.word	0x000000ff
        /*0398*/ 	.word	0x00000000
        /*039c*/ 	.short	0x010a
        /*039e*/ 	.byte	0x05
	.zero		1


	//   ....[43]....
        /*03a0*/ 	.word	0x00002400
        /*03a4*/ 	.word	0x00000000
        /*03a8*/ 	.word	0x00000000
        /*03ac*/ 	.short	0x010a
        /*03ae*/ 	.byte	0xff
	.zero		1


	//   ....[44]....
        /*03b0*/ 	.word	0x00002520
        /*03b4*/ 	.word	0x00000000
        /*03b8*/ 	.word	0x000000d0
        /*03bc*/ 	.short	0x010a
        /*03be*/ 	.byte	0xff
	.zero		1


	//   ....[45]....
        /*03c0*/ 	.word	0x00002590
        /*03c4*/ 	.word	0x00000000
        /*03c8*/ 	.word	0x00000000
        /*03cc*/ 	.short	0x0101
        /*03ce*/ 	.byte	0xff
	.zero		1


	//   ....[46]....
        /*03d0*/ 	.word	0x000025b0
        /*03d4*/ 	.word	0x000000ff
        /*03d8*/ 	.word	0x00000080
        /*03dc*/ 	.short	0x010a
        /*03de*/ 	.byte	0x05
	.zero		1


	//   ....[47]....
        /*03e0*/ 	.word	0x000026d0
        /*03e4*/ 	.word	0x00000000
        /*03e8*/ 	.word	0x00000070
        /*03ec*/ 	.short	0x010a
        /*03ee*/ 	.byte	0xff
	.zero		1


	//   ....[48]....
        /*03f0*/ 	.word	0x000027d0
        /*03f4*/ 	.word	0x00000000
        /*03f8*/ 	.word	0x00000000
        /*03fc*/ 	.short	0x0101
        /*03fe*/ 	.byte	0xff
	.zero		1


	//   ....[49]....
        /*0400*/ 	.word	0x00002860
        /*0404*/ 	.word	0x000000ff
        /*0408*/ 	.word	0x00000080
        /*040c*/ 	.short	0x0106
        /*040e*/ 	.byte	0x05
	.zero		1


	//   ....[50]....
        /*0410*/ 	.word	0x00002880
        /*0414*/ 	.word	0x000000ff
        /*0418*/ 	.word	0x00000080
        /*041c*/ 	.short	0x010a
        /*041e*/ 	.byte	0x05
	.zero		1


	//   ....[51]....
        /*0420*/ 	.word	0x00002910
        /*0424*/ 	.word	0x000000ff
        /*0428*/ 	.word	0x00000080
        /*042c*/ 	.short	0x0106
        /*042e*/ 	.byte	0x04
	.zero		1


	//   ....[52]....
        /*0430*/ 	.word	0x00002950
        /*0434*/ 	.word	0x00000000
        /*0438*/ 	.word	0x00000080
        /*043c*/ 	.short	0x010a
        /*043e*/ 	.byte	0xff
	.zero		1


	//   ....[53]....
        /*0440*/ 	.word	0x00002e50
        /*0444*/ 	.word	0x00000000
        /*0448*/ 	.word	0x00000070
        /*044c*/ 	.short	0x010a
        /*044e*/ 	.byte	0xff
	.zero		1


	//   ....[54]....
        /*0450*/ 	.word	0x00002f60
        /*0454*/ 	.word	0x00000003
        /*0458*/ 	.word	0x00000000
        /*045c*/ 	.short	0x0101
        /*045e*/ 	.byte	0xff
	.zero		1


	//   ....[55]....
        /*0460*/ 	.word	0x00002f70
        /*0464*/ 	.word	0x000000ff
        /*0468*/ 	.word	0x00000000
        /*046c*/ 	.short	0x010a
        /*046e*/ 	.byte	0x04
	.zero		1


	//   ....[56]....
        /*0470*/ 	.word	0x00002f90
        /*0474*/ 	.word	0x000000ff
        /*0478*/ 	.word	0x000000b0
        /*047c*/ 	.short	0x010a
        /*047e*/ 	.byte	0x08
	.zero		1


	//   ....[57]....
        /*0480*/ 	.word	0x00003060
        /*0484*/ 	.word	0x000000ff
        /*0488*/ 	.word	0x00000000
        /*048c*/ 	.short	0x010a
        /*048e*/ 	.byte	0x07
	.zero		1


	//   ....[58]....
        /*0490*/ 	.word	0x000031a0
        /*0494*/ 	.word	0x000000ff
        /*0498*/ 	.word	0x00000000
        /*049c*/ 	.short	0x010a
        /*049e*/ 	.byte	0x04
	.zero		1


	//   ....[59]....
        /*04a0*/ 	.word	0x00003390
        /*04a4*/ 	.word	0x000000ff
        /*04a8*/ 	.word	0x00000000
        /*04ac*/ 	.short	0x010a
        /*04ae*/ 	.byte	0x05
	.zero		1


	//   ....[60]....
        /*04b0*/ 	.word	0x00003420
        /*04b4*/ 	.word	0x000000ff
        /*04b8*/ 	.word	0x00000000
        /*04bc*/ 	.short	0x010a
        /*04be*/ 	.byte	0x05
	.zero		1


	//   ....[61]....
        /*04c0*/ 	.word	0x000034b0
        /*04c4*/ 	.word	0x000000ff
        /*04c8*/ 	.word	0x00000000
        /*04cc*/ 	.short	0x010a
        /*04ce*/ 	.byte	0x05
	.zero		1


	//   ....[62]....
        /*04d0*/ 	.word	0x00003540
        /*04d4*/ 	.word	0x000000ff
        /*04d8*/ 	.word	0x00000000
        /*04dc*/ 	.short	0x010a
        /*04de*/ 	.byte	0x07
	.zero		1


	//   ....[63]....
        /*04e0*/ 	.word	0x00003980
        /*04e4*/ 	.word	0x00000000
        /*04e8*/ 	.word	0x00000070
        /*04ec*/ 	.short	0x010a
        /*04ee*/ 	.byte	0xff
	.zero		1


	//   ....[64]....
        /*04f0*/ 	.word	0x00003a40
        /*04f4*/ 	.word	0x00000000
        /*04f8*/ 	.word	0x00000000
        /*04fc*/ 	.short	0x0101
        /*04fe*/ 	.byte	0xff
	.zero		1


	//   ....[65]....
        /*0500*/ 	.word	0x00003d60
        /*0504*/ 	.word	0x000000ff
        /*0508*/ 	.word	0x00000068
        /*050c*/ 	.short	0x010a
        /*050e*/ 	.byte	0x07
	.zero		1


	//   ....[66]....
        /*0510*/ 	.word	0x00003f80
        /*0514*/ 	.word	0x000000ff
        /*0518*/ 	.word	0x00000048
        /*051c*/ 	.short	0x010a
        /*051e*/ 	.byte	0x0f
	.zero		1


	//   ....[67]....
        /*0520*/ 	.word	0x00004180
        /*0524*/ 	.word	0x000000ff
        /*0528*/ 	.word	0x00000030
        /*052c*/ 	.short	0x010b
        /*052e*/ 	.byte	0x0f
	.zero		1


	//   ....[68]....
        /*0530*/ 	.word	0x000041d0
        /*0534*/ 	.word	0x000000ff
        /*0538*/ 	.word	0x00000000
        /*053c*/ 	.short	0x0101
        /*053e*/ 	.byte	0x10
	.zero		1


	//   ....[69]....
        /*0540*/ 	.word	0x00004210
        /*0544*/ 	.word	0x000000ff
        /*0548*/ 	.word	0x00000048
        /*054c*/ 	.short	0x010a
        /*054e*/ 	.byte	0x0d
	.zero		1


	//   ....[70]....
        /*0550*/ 	.word	0x00004450
        /*0554*/ 	.word	0x000000ff
        /*0558*/ 	.word	0x00000030
        /*055c*/ 	.short	0x010b
        /*055e*/ 	.byte	0x0d
	.zero		1


	//   ....[71]....
        /*0560*/ 	.word	0x000044c0
        /*0564*/ 	.word	0x000000ff
        /*0568*/ 	.word	0x00000000
        /*056c*/ 	.short	0x0101
        /*056e*/ 	.byte	0x0f
	.zero		1


	//   ....[72]....
        /*0570*/ 	.word	0x00004510
        /*0574*/ 	.word	0x000000ff
        /*0578*/ 	.word	0x00000000
        /*057c*/ 	.short	0x010a
        /*057e*/ 	.byte	0x04
	.zero		1


	//   ....[73]....
        /*0580*/ 	.word	0x000045a0
        /*0584*/ 	.word	0x000000ff
        /*0588*/ 	.word	0x00000000
        /*058c*/ 	.short	0x010a
        /*058e*/ 	.byte	0x04
	.zero		1


	//   ....[74]....
        /*0590*/ 	.word	0x00004640
        /*0594*/ 	.word	0x00000000
        /*0598*/ 	.word	0x00000000
        /*059c*/ 	.short	0x010a
        /*059e*/ 	.byte	0xff
	.zero		1


	//   ....[75]....
        /*05a0*/ 	.word	0x00004980
        /*05a4*/ 	.word	0x00000000
        /*05a8*/ 	.word	0x00000070
        /*05ac*/ 	.short	0x010a
        /*05ae*/ 	.byte	0xff
	.zero		1


	//   ....[76]....
        /*05b0*/ 	.word	0x00004a90
        /*05b4*/ 	.word	0x00000000
        /*05b8*/ 	.word	0x00000000
        /*05bc*/ 	.short	0x0101
        /*05be*/ 	.byte	0xff
	.zero		1


	//   ....[77]....
        /*05c0*/ 	.word	0x00005530
        /*05c4*/ 	.word	0x00000000
        /*05c8*/ 	.word	0x00000030
        /*05cc*/ 	.short	0x010a
        /*05ce*/ 	.byte	0xff
	.zero		1


	//   ....[78]....
        /*05d0*/ 	.word	0x000055a0
        /*05d4*/ 	.word	0x00000049
        /*05d8*/ 	.word	0x00000090
        /*05dc*/ 	.short	0x010a
        /*05de*/ 	.byte	0xff
	.zero		1


	//   ....[79]....
        /*05e0*/ 	.word	0x00005690
        /*05e4*/ 	.word	0x00000000
        /*05e8*/ 	.word	0x00000030
        /*05ec*/ 	.short	0x010a
        /*05ee*/ 	.byte	0xff
	.zero		1


	//   ....[80]....
        /*05f0*/ 	.word	0x000057c0
        /*05f4*/ 	.word	0x00000049
        /*05f8*/ 	.word	0x00000090
        /*05fc*/ 	.short	0x010a
        /*05fe*/ 	.byte	0xff
	.zero		1


	//   ....[81]....
        /*0600*/ 	.word	0x000062d0
        /*0604*/ 	.word	0x00000000
        /*0608*/ 	.word	0x00000000
        /*060c*/ 	.short	0x0101
        /*060e*/ 	.byte	0xff
	.zero		1


	//   ....[82]....
        /*0610*/ 	.word	0x000062e0
        /*0614*/ 	.word	0x00000002
        /*0618*/ 	.word	0x00000030
        /*061c*/ 	.short	0x010a
        /*061e*/ 	.byte	0xff
	.zero		1


	//   ....[83]....
        /*0620*/ 	.word	0x000063b0
        /*0624*/ 	.word	0x00000002
        /*0628*/ 	.word	0x00000030
        /*062c*/ 	.short	0x010a
        /*062e*/ 	.byte	0xff
	.zero		1


	//   ....[84]....
        /*0630*/ 	.word	0x00006720
        /*0634*/ 	.word	0x000000ff
        /*0638*/ 	.word	0x00000000
        /*063c*/ 	.short	0x0101
        /*063e*/ 	.byte	0x05
	.zero		1


	//   ....[85]....
        /*0640*/ 	.word	0x00007050
        /*0644*/ 	.word	0x00000000
        /*0648*/ 	.word	0x00000000
        /*064c*/ 	.short	0x0101
        /*064e*/ 	.byte	0xff
	.zero		1


	//   ....[86]....
        /*0650*/ 	.word	0x000072c0
        /*0654*/ 	.word	0x000000ff
        /*0658*/ 	.word	0x00000000
        /*065c*/ 	.short	0x0101
        /*065e*/ 	.byte	0x04
	.zero		1


	//   ....[87]....
        /*0660*/ 	.word	0x000072e0
        /*0664*/ 	.word	0x00000002
        /*0668*/ 	.word	0x000000e0
        /*066c*/ 	.short	0x010a
        /*066e*/ 	.byte	0xff
	.zero		1


	//   ....[88]....
        /*0670*/ 	.word	0x00007340
        /*0674*/ 	.word	0x00000002
        /*0678*/ 	.word	0x00000018
        /*067c*/ 	.short	0x010a
        /*067e*/ 	.byte	0xff
	.zero		1


	//   ....[89]....
        /*0680*/ 	.word	0x000073a0
        /*0684*/ 	.word	0x00000002
        /*0688*/ 	.word	0x00000018
        /*068c*/ 	.short	0x010a
        /*068e*/ 	.byte	0xff
	.zero		1


	//   ....[90]....
        /*0690*/ 	.word	0x000073f0
        /*0694*/ 	.word	0x00000002
        /*0698*/ 	.word	0x00000070
        /*069c*/ 	.short	0x010a
        /*069e*/ 	.byte	0xff
	.zero		1


	//   ....[91]....
        /*06a0*/ 	.word	0x00007450
        /*06a4*/ 	.word	0x00000000
        /*06a8*/ 	.word	0x00000000
        /*06ac*/ 	.short	0x010a
        /*06ae*/ 	.byte	0xff
	.zero		1


	//   ....[92]....
        /*06b0*/ 	.word	0x000074b0
        /*06b4*/ 	.word	0x00000000
        /*06b8*/ 	.word	0x00000000
        /*06bc*/ 	.short	0x010a
        /*06be*/ 	.byte	0xff
	.zero		1


	//   ....[93]....
        /*06c0*/ 	.word	0x00007500
        /*06c4*/ 	.word	0x00000000
        /*06c8*/ 	.word	0x000000d0
        /*06cc*/ 	.short	0x010a
        /*06ce*/ 	.byte	0xff
	.zero		1


	//   ....[94]....
        /*06d0*/ 	.word	0x00007560
        /*06d4*/ 	.word	0x00000000
        /*06d8*/ 	.word	0x00000080
        /*06dc*/ 	.short	0x010a
        /*06de*/ 	.byte	0xff
	.zero		1


	//   ....[95]....
        /*06e0*/ 	.word	0x000075b0
        /*06e4*/ 	.word	0x00000000
        /*06e8*/ 	.word	0x00000070
        /*06ec*/ 	.short	0x010a
        /*06ee*/ 	.byte	0xff
	.zero		1


	//   ....[96]....
        /*06f0*/ 	.word	0x00007610
        /*06f4*/ 	.word	0x00000000
        /*06f8*/ 	.word	0x00000080
        /*06fc*/ 	.short	0x010a
        /*06fe*/ 	.byte	0xff
	.zero		1


	//   ....[97]....
        /*0700*/ 	.word	0x00007660
        /*0704*/ 	.word	0x00000000
        /*0708*/ 	.word	0x00000070
        /*070c*/ 	.short	0x010a
        /*070e*/ 	.byte	0xff
	.zero		1


	//   ....[98]....
        /*0710*/ 	.word	0x000076c0
        /*0714*/ 	.word	0x00000002
        /*0718*/ 	.word	0x000000b0
        /*071c*/ 	.short	0x010a
        /*071e*/ 	.byte	0xff
	.zero		1


	//   ....[99]....
        /*0720*/ 	.word	0x00007720
        /*0724*/ 	.word	0x00000000
        /*0728*/ 	.word	0x00000000
        /*072c*/ 	.short	0x010a
        /*072e*/ 	.byte	0xff
	.zero		1


	//   ....[100]....
        /*0730*/ 	.word	0x00007780
        /*0734*/ 	.word	0x00000000
        /*0738*/ 	.word	0x00000000
        /*073c*/ 	.short	0x010a
        /*073e*/ 	.byte	0xff
	.zero		1


	//   ....[101]....
        /*0740*/ 	.word	0x000077e0
        /*0744*/ 	.word	0x00000000
        /*0748*/ 	.word	0x00000000
        /*074c*/ 	.short	0x010a
        /*074e*/ 	.byte	0xff
	.zero		1


	//   ....[102]....
        /*0750*/ 	.word	0x00007840
        /*0754*/ 	.word	0x00000000
        /*0758*/ 	.word	0x00000000
        /*075c*/ 	.short	0x010a
        /*075e*/ 	.byte	0xff
	.zero		1


	//   ....[103]....
        /*0760*/ 	.word	0x000078a0
        /*0764*/ 	.word	0x00000000
        /*0768*/ 	.word	0x00000000
        /*076c*/ 	.short	0x010a
        /*076e*/ 	.byte	0xff
	.zero		1


	//   ....[104]....
        /*0770*/ 	.word	0x000078f0
        /*0774*/ 	.word	0x00000000
        /*0778*/ 	.word	0x00000070
        /*077c*/ 	.short	0x010a
        /*077e*/ 	.byte	0xff
	.zero		1


	//   ....[105]....
        /*0780*/ 	.word	0x00007950
        /*0784*/ 	.word	0x00000000
        /*0788*/ 	.word	0x00000068
        /*078c*/ 	.short	0x010a
        /*078e*/ 	.byte	0xff
	.zero		1


	//   ....[106]....
        /*0790*/ 	.word	0x000079b0
        /*0794*/ 	.word	0x00000000
        /*0798*/ 	.word	0x00000048
        /*079c*/ 	.short	0x010a
        /*079e*/ 	.byte	0xff
	.zero		1


	//   ....[107]....
        /*07a0*/ 	.word	0x00007a10
        /*07a4*/ 	.word	0x00000000
        /*07a8*/ 	.word	0x00000048
        /*07ac*/ 	.short	0x010a
        /*07ae*/ 	.byte	0xff
	.zero		1


	//   ....[108]....
        /*07b0*/ 	.word	0x00007a70
        /*07b4*/ 	.word	0x00000000
        /*07b8*/ 	.word	0x00000000
        /*07bc*/ 	.short	0x010a
        /*07be*/ 	.byte	0xff
	.zero		1


	//   ....[109]....
        /*07c0*/ 	.word	0x00007ad0
        /*07c4*/ 	.word	0x00000000
        /*07c8*/ 	.word	0x00000000
        /*07cc*/ 	.short	0x010a
        /*07ce*/ 	.byte	0xff
	.zero		1


	//   ....[110]....
        /*07d0*/ 	.word	0x00007b20
        /*07d4*/ 	.word	0x00000000
        /*07d8*/ 	.word	0x00000070
        /*07dc*/ 	.short	0x010a
        /*07de*/ 	.byte	0xff
	.zero		1


	//   ....[111]....
        /*07e0*/ 	.word	0x00007b70
        /*07e4*/ 	.word	0x00000000
        /*07e8*/ 	.word	0x00000030
        /*07ec*/ 	.short	0x010a
        /*07ee*/ 	.byte	0xff
	.zero		1


	//   ....[112]....
        /*07f0*/ 	.word	0x00007bc0
        /*07f4*/ 	.word	0x00000049
        /*07f8*/ 	.word	0x00000090
        /*07fc*/ 	.short	0x010a
        /*07fe*/ 	.byte	0xff
	.zero		1


	//   ....[113]....
        /*0800*/ 	.word	0x00007c10
        /*0804*/ 	.word	0x00000002
        /*0808*/ 	.word	0x00000030
        /*080c*/ 	.short	0x010a
        /*080e*/ 	.byte	0xff
	.zero		1


	//----- nvinfo : EIATTR_NUM_MBARRIERS
	.align		4
.L_47:
        /*0810*/ 	.byte	0x03, 0x38
        /*0812*/ 	.short	0x001e


	//----- nvinfo : EIATTR_EXIT_INSTR_OFFSETS
	.align		4
        /*0814*/ 	.byte	0x04, 0x1c
        /*0816*/ 	.short	(.L_49 - .L_48)


	//   ....[0]....
.L_48:
        /*0818*/ 	.word	0x00002430


	//   ....[1]....
        /*081c*/ 	.word	0x00002920


	//   ....[2]....
        /*0820*/ 	.word	0x00002980


	//   ....[3]....
        /*0824*/ 	.word	0x000037a0


	//   ....[4]....
        /*0828*/ 	.word	0x00004670


	//   ....[5]....
        /*082c*/ 	.word	0x000046b0


	//   ....[6]....
        /*0830*/ 	.word	0x000071b0


	//   ....[7]....
        /*0834*/ 	.word	0x00007230


	//   ....[8]....
        /*0838*/ 	.word	0x00007260


	//   ....[9]....
        /*083c*/ 	.word	0x000072d0


	//----- nvinfo : EIATTR_MAX_THREADS
	.align		4
.L_49:
        /*0840*/ 	.byte	0x04, 0x05
        /*0842*/ 	.short	(.L_51 - .L_50)
.L_50:
        /*0844*/ 	.word	0x00000100
        /*0848*/ 	.word	0x00000001
        /*084c*/ 	.word	0x00000001


	//----- nvinfo : EIATTR_CRS_STACK_SIZE
	.align		4
.L_51:
        /*0850*/ 	.byte	0x04, 0x1e
        /*0852*/ 	.short	(.L_53 - .L_52)
.L_52:
        /*0854*/ 	.word	0x00000000


	//----- nvinfo : EIATTR_CBANK_PARAM_SIZE
	.align		4
.L_53:
        /*0858*/ 	.byte	0x03, 0x19
        /*085a*/ 	.short	0x0800


	//----- nvinfo : EIATTR_PARAM_CBANK
	.align		4
        /*085c*/ 	.byte	0x04, 0x0a
        /*085e*/ 	.short	(.L_55 - .L_54)
	.align		4
.L_54:
        /*0860*/ 	.word	index@(.nv.constant0._ZN7cutlass13device_kernelINS_4gemm6kernel13GemmUniversalIN4cute5tupleIJiiiiEEENS1_10collective13CollectiveMmaINS1_35MainloopSm100TmaUmmaWarpSpecializedILi3ELi2ELi4ENS5_IJNS4_1CILi1EEESB_SB_EEEEENS5_IJNSA_ILi128EEENSA_ILi64EEENSA_ILi32EEEEEENS_10bfloat16_tENS5_IJlSB_lEEESI_SJ_NS4_8TiledMMAINS4_8MMA_AtomIJNS4_20SM100_MMA_F16BF16_SSISI_SI_fLi128ELi64ELNS4_4UMMA5MajorE0ELSO_0ELNSN_7ScaleInE0ELSP_0EEEEEENS4_6LayoutISC_NS5_IJNSA_ILi0EEEST_ST_EEEEENS5_IJNS4_10UnderscoreESW_SW_EEEEENS4_13SM90_TMA_LOADENS4_14ComposedLayoutINS4_7SwizzleILi2ELi4ELi3EEENS4_18smem_ptr_flag_bitsILi16EEENSS_INS5_IJNSA_ILi8EEESG_EEENS5_IJSG_SB_EEEEEEEvNS4_8identityESZ_S19_vS1A_EENS_8epilogue10collective18CollectiveEpilogueINS1C_23Sm100TmaWarpSpecializedILi3ELi2ELi32ELb1ELb0EEEJSH_NS5_IJNSS_ISE_SB_EENSS_ISG_SB_EEEEESI_SJ_SI_SJ_NS1C_6fusion15FusionCallbacksIS1G_NS1K_17LinearCombinationISI_fSI_fLNS_15FloatRoundStyleE2EEESH_S1J_JEEENS4_5SM1004TMEM4LOAD26SM100_TMEM_LOAD_32dp32b32xESZ_S19_NS4_39AutoVectorizingCopyWithAssumedAlignmentILi128EEENS4_14SM90_TMA_STOREES19_S1V_S1V_EEEvvEEEEvNT_6ParamsE)
        /*0864*/ 	.short	0x0380
        /*0866*/ 	.short	0x0800


	//----- nvinfo : EIATTR_SW_WAR
	.align		4
.L_55:
        /*0868*/ 	.byte	0x04, 0x36
        /*086a*/ 	.short	(.L_57 - .L_56)
.L_56:
        /*086c*/ 	.word	0x00000008
.L_57:


//--------------------- .nv.callgraph             --------------------------
	.section	.nv.callgraph,"",@"SHT_CUDA_CALLGRAPH"
	.align	4
	.sectionentsize	8
	.align		4
        /*0000*/ 	.word	0x00000000
	.align		4
        /*0004*/ 	.word	0xffffffff
	.align		4
        /*0008*/ 	.word	index@(_ZN7cutlass13device_kernelINS_4gemm6kernel13GemmUniversalIN4cute5tupleIJiiiiEEENS1_10collective13CollectiveMmaINS1_35MainloopSm100TmaUmmaWarpSpecializedILi3ELi2ELi4ENS5_IJNS4_1CILi1EEESB_SB_EEEEENS5_IJNSA_ILi128EEENSA_ILi64EEENSA_ILi32EEEEEENS_10bfloat16_tENS5_IJlSB_lEEESI_SJ_NS4_8TiledMMAINS4_8MMA_AtomIJNS4_20SM100_MMA_F16BF16_SSISI_SI_fLi128ELi64ELNS4_4UMMA5MajorE0ELSO_0ELNSN_7ScaleInE0ELSP_0EEEEEENS4_6LayoutISC_NS5_IJNSA_ILi0EEEST_ST_EEEEENS5_IJNS4_10UnderscoreESW_SW_EEEEENS4_13SM90_TMA_LOADENS4_14ComposedLayoutINS4_7SwizzleILi2ELi4ELi3EEENS4_18smem_ptr_flag_bitsILi16EEENSS_INS5_IJNSA_ILi8EEESG_EEENS5_IJSG_SB_EEEEEEEvNS4_8identityESZ_S19_vS1A_EENS_8epilogue10collective18CollectiveEpilogueINS1C_23Sm100TmaWarpSpecializedILi3ELi2ELi32ELb1ELb0EEEJSH_NS5_IJNSS_ISE_SB_EENSS_ISG_SB_EEEEESI_SJ_SI_SJ_NS1C_6fusion15FusionCallbacksIS1G_NS1K_17LinearCombinationISI_fSI_fLNS_15FloatRoundStyleE2EEESH_S1J_JEEENS4_5SM1004TMEM4LOAD26SM100_TMEM_LOAD_32dp32b32xESZ_S19_NS4_39AutoVectorizingCopyWithAssumedAlignmentILi128EEENS4_14SM90_TMA_STOREES19_S1V_S1V_EEEvvEEEEvNT_6ParamsE)
	.align		4
        /*000c*/ 	.word	index@(__assertfail)
	.align		4
        /*0010*/ 	.word	0x00000000
	.align		4
        /*0014*/ 	.word	0xfffffffe
	.align		4
        /*0018*/ 	.word	0x00000000
	.align		4
        /*001c*/ 	.word	0xfffffffd
	.align		4
        /*0020*/ 	.word	0x00000000
	.align		4
        /*0024*/ 	.word	0xfffffffc


//--------------------- .nv.constant4             --------------------------
	.section	.nv.constant4,"a",@progbits
	.align	8
	.align		8
.nv.constant4:
        /*0000*/ 	.dword	__assertfail
	.align		8
        /*0008*/ 	.dword	__unnamed_1
	.align		8
        /*0010*/ 	.dword	__unnamed_2
	.align		8
        /*0018*/ 	.dword	_ZN39_INTERNAL_d1ef3fd9_4_k_cu_15e81e92_75174cuda3std3__45__cpo5beginE
	.align		8
        /*0020*/ 	.dword	_ZN39_INTERNAL_d1ef3fd9_4_k_cu_15e81e92_75174cuda3std3__45__cpo3endE
	.align		8
        /*0028*/ 	.dword	_ZN39_INTERNAL_d1ef3fd9_4_k_cu_15e81e92_75174cuda3std3__45__cpo6cbeginE
	.align		8
        /*0030*/ 	.dword	_ZN39_INTERNAL_d1ef3fd9_4_k_cu_15e81e92_75174cuda3std3__45__cpo4cendE
	.align		8
        /*0038*/ 	.dword	_ZN39_INTERNAL_d1ef3fd9_4_k_cu_15e81e92_75174cuda3std3__441_GLOBAL__N__d1ef3fd9_4_k_cu_15e81e92_75176ignoreE
	.align		8
        /*0040*/ 	.dword	_ZN39_INTERNAL_d1ef3fd9_4_k_cu_15e81e92_75174cuda3std3__419piecewise_constructE
	.align		8
        /*0048*/ 	.dword	_ZN39_INTERNAL_d1ef3fd9_4_k_cu_15e81e92_75174cuda3std3__48in_placeE
	.align		8
        /*0050*/ 	.dword	_ZN39_INTERNAL_d1ef3fd9_4_k_cu_15e81e92_75174cuda3std6ranges3__45__cpo4swapE
	.align		8
        /*0058*/ 	.dword	_ZN39_INTERNAL_d1ef3fd9_4_k_cu_15e81e92_75174cuda3std6ranges3__45__cpo9iter_moveE
	.align		8
        /*0060*/ 	.dword	_ZN39_INTERNAL_d1ef3fd9_4_k_cu_15e81e92_75174cute7productE
	.align		8
        /*0068*/ 	.dword	_ZN39_INTERNAL_d1ef3fd9_4_k_cu_15e81e92_75174cute1_E
	.align		8
        /*0070*/ 	.dword	$str$25
	.align		8
        /*0078*/ 	.dword	$str$26
	.align		8
        /*0080*/ 	.dword	$str$27
	.align		8
        /*0088*/ 	.dword	$str$28


//--------------------- .text._ZN7cutlass13device_kernelINS_4gemm6kernel13GemmUniversalIN4cute5tupleIJiiiiEEENS1_10collective13CollectiveMmaINS1_35MainloopSm100TmaUmmaWarpSpecializedILi3ELi2ELi4ENS5_IJNS4_1CILi1EEESB_SB_EEEEENS5_IJNSA_ILi128EEENSA_ILi64EEENSA_ILi32EEEEEENS_10bfloat16_tENS5_IJlSB_lEEESI_SJ_NS4_8TiledMMAINS4_8MMA_AtomIJNS4_20SM100_MMA_F16BF16_SSISI_SI_fLi128ELi64ELNS4_4UMMA5MajorE0ELSO_0ELNSN_7ScaleInE0ELSP_0EEEEEENS4_6LayoutISC_NS5_IJNSA_ILi0EEEST_ST_EEEEENS5_IJNS4_10UnderscoreESW_SW_EEEEENS4_13SM90_TMA_LOADENS4_14ComposedLayoutINS4_7SwizzleILi2ELi4ELi3EEENS4_18smem_ptr_flag_bitsILi16EEENSS_INS5_IJNSA_ILi8EEESG_EEENS5_IJSG_SB_EEEEEEEvNS4_8identityESZ_S19_vS1A_EENS_8epilogue10collective18CollectiveEpilogueINS1C_23Sm100TmaWarpSpecializedILi3ELi2ELi32ELb1ELb0EEEJSH_NS5_IJNSS_ISE_SB_EENSS_ISG_SB_EEEEESI_SJ_SI_SJ_NS1C_6fusion15FusionCallbacksIS1G_NS1K_17LinearCombinationISI_fSI_fLNS_15FloatRoundStyleE2EEESH_S1J_JEEENS4_5SM1004TMEM4LOAD26SM100_TMEM_LOAD_32dp32b32xESZ_S19_NS4_39AutoVectorizingCopyWithAssumedAlignmentILi128EEENS4_14SM90_TMA_STOREES19_S1V_S1V_EEEvvEEEEvNT_6ParamsE --------------------------
	.section	.text._ZN7cutlass13device_kernelINS_4gemm6kernel13GemmUniversalIN4cute5tupleIJiiiiEEENS1_10collective13CollectiveMmaINS1_35MainloopSm100TmaUmmaWarpSpecializedILi3ELi2ELi4ENS5_IJNS4_1CILi1EEESB_SB_EEEEENS5_IJNSA_ILi128EEENSA_ILi64EEENSA_ILi32EEEEEENS_10bfloat16_tENS5_IJlSB_lEEESI_SJ_NS4_8TiledMMAINS4_8MMA_AtomIJNS4_20SM100_MMA_F16BF16_SSISI_SI_fLi128ELi64ELNS4_4UMMA5MajorE0ELSO_0ELNSN_7ScaleInE0ELSP_0EEEEEENS4_6LayoutISC_NS5_IJNSA_ILi0EEEST_ST_EEEEENS5_IJNS4_10UnderscoreESW_SW_EEEEENS4_13SM90_TMA_LOADENS4_14ComposedLayoutINS4_7SwizzleILi2ELi4ELi3EEENS4_18smem_ptr_flag_bitsILi16EEENSS_INS5_IJNSA_ILi8EEESG_EEENS5_IJSG_SB_EEEEEEEvNS4_8identityESZ_S19_vS1A_EENS_8epilogue10collective18CollectiveEpilogueINS1C_23Sm100TmaWarpSpecializedILi3ELi2ELi32ELb1ELb0EEEJSH_NS5_IJNSS_ISE_SB_EENSS_ISG_SB_EEEEESI_SJ_SI_SJ_NS1C_6fusion15FusionCallbacksIS1G_NS1K_17LinearCombinationISI_fSI_fLNS_15FloatRoundStyleE2EEESH_S1J_JEEENS4_5SM1004TMEM4LOAD26SM100_TMEM_LOAD_32dp32b32xESZ_S19_NS4_39AutoVectorizingCopyWithAssumedAlignmentILi128EEENS4_14SM90_TMA_STOREES19_S1V_S1V_EEEvvEEEEvNT_6ParamsE,"ax",@progbits
	.align	128
.text._ZN7cutlass13device_kernelINS_4gemm6kernel13GemmUniversalIN4cute5tupleIJiiiiEEENS1_10collective13CollectiveMmaINS1_35MainloopSm100TmaUmmaWarpSpecializedILi3ELi2ELi4ENS5_IJNS4_1CILi1EEESB_SB_EEEEENS5_IJNSA_ILi128EEENSA_ILi64EEENSA_ILi32EEEEEENS_10bfloat16_tENS5_IJlSB_lEEESI_SJ_NS4_8TiledMMAINS4_8MMA_AtomIJNS4_20SM100_MMA_F16BF16_SSISI_SI_fLi128ELi64ELNS4_4UMMA5MajorE0ELSO_0ELNSN_7ScaleInE0ELSP_0EEEEEENS4_6LayoutISC_NS5_IJNSA_ILi0EEEST_ST_EEEEENS5_IJNS4_10UnderscoreESW_SW_EEEEENS4_13SM90_TMA_LOADENS4_14ComposedLayoutINS4_7SwizzleILi2ELi4ELi3EEENS4_18smem_ptr_flag_bitsILi16EEENSS_INS5_IJNSA_ILi8EEESG_EEENS5_IJSG_SB_EEEEEEEvNS4_8identityESZ_S19_vS1A_EENS_8epilogue10collective18CollectiveEpilogueINS1C_23Sm100TmaWarpSpecializedILi3ELi2ELi32ELb1ELb0EEEJSH_NS5_IJNSS_ISE_SB_EENSS_ISG_SB_EEEEESI_SJ_SI_SJ_NS1C_6fusion15FusionCallbacksIS1G_NS1K_17LinearCombinationISI_fSI_fLNS_15FloatRoundStyleE2EEESH_S1J_JEEENS4_5SM1004TMEM4LOAD26SM100_TMEM_LOAD_32dp32b32xESZ_S19_NS4_39AutoVectorizingCopyWithAssumedAlignmentILi128EEENS4_14SM90_TMA_STOREES19_S1V_S1V_EEEvvEEEEvNT_6ParamsE:
        .type           _ZN7cutlass13device_kernelINS_4gemm6kernel13GemmUniversalIN4cute5tupleIJiiiiEEENS1_10collective13CollectiveMmaINS1_35MainloopSm100TmaUmmaWarpSpecializedILi3ELi2ELi4ENS5_IJNS4_1CILi1EEESB_SB_EEEEENS5_IJNSA_ILi128EEENSA_ILi64EEENSA_ILi32EEEEEENS_10bfloat16_tENS5_IJlSB_lEEESI_SJ_NS4_8TiledMMAINS4_8MMA_AtomIJNS4_20SM100_MMA_F16BF16_SSISI_SI_fLi128ELi64ELNS4_4UMMA5MajorE0ELSO_0ELNSN_7ScaleInE0ELSP_0EEEEEENS4_6LayoutISC_NS5_IJNSA_ILi0EEEST_ST_EEEEENS5_IJNS4_10UnderscoreESW_SW_EEEEENS4_13SM90_TMA_LOADENS4_14ComposedLayoutINS4_7SwizzleILi2ELi4ELi3EEENS4_18smem_ptr_flag_bitsILi16EEENSS_INS5_IJNSA_ILi8EEESG_EEENS5_IJSG_SB_EEEEEEEvNS4_8identityESZ_S19_vS1A_EENS_8epilogue10collective18CollectiveEpilogueINS1C_23Sm100TmaWarpSpecializedILi3ELi2ELi32ELb1ELb0EEEJSH_NS5_IJNSS_ISE_SB_EENSS_ISG_SB_EEEEESI_SJ_SI_SJ_NS1C_6fusion15FusionCallbacksIS1G_NS1K_17LinearCombinationISI_fSI_fLNS_15FloatRoundStyleE2EEESH_S1J_JEEENS4_5SM1004TMEM4LOAD26SM100_TMEM_LOAD_32dp32b32xESZ_S19_NS4_39AutoVectorizingCopyWithAssumedAlignmentILi128EEENS4_14SM90_TMA_STOREES19_S1V_S1V_EEEvvEEEEvNT_6ParamsE,@function
        .size           _ZN7cutlass13device_kernelINS_4gemm6kernel13GemmUniversalIN4cute5tupleIJiiiiEEENS1_10collective13CollectiveMmaINS1_35MainloopSm100TmaUmmaWarpSpecializedILi3ELi2ELi4ENS5_IJNS4_1CILi1EEESB_SB_EEEEENS5_IJNSA_ILi128EEENSA_ILi64EEENSA_ILi32EEEEEENS_10bfloat16_tENS5_IJlSB_lEEESI_SJ_NS4_8TiledMMAINS4_8MMA_AtomIJNS4_20SM100_MMA_F16BF16_SSISI_SI_fLi128ELi64ELNS4_4UMMA5MajorE0ELSO_0ELNSN_7ScaleInE0ELSP_0EEEEEENS4_6LayoutISC_NS5_IJNSA_ILi0EEEST_ST_EEEEENS5_IJNS4_10UnderscoreESW_SW_EEEEENS4_13SM90_TMA_LOADENS4_14ComposedLayoutINS4_7SwizzleILi2ELi4ELi3EEENS4_18smem_ptr_flag_bitsILi16EEENSS_INS5_IJNSA_ILi8EEESG_EEENS5_IJSG_SB_EEEEEEEvNS4_8identityESZ_S19_vS1A_EENS_8epilogue10collective18CollectiveEpilogueINS1C_23Sm100TmaWarpSpecializedILi3ELi2ELi32ELb1ELb0EEEJSH_NS5_IJNSS_ISE_SB_EENSS_ISG_SB_EEEEESI_SJ_SI_SJ_NS1C_6fusion15FusionCallbacksIS1G_NS1K_17LinearCombinationISI_fSI_fLNS_15FloatRoundStyleE2EEESH_S1J_JEEENS4_5SM1004TMEM4LOAD26SM100_TMEM_LOAD_32dp32b32xESZ_S19_NS4_39AutoVectorizingCopyWithAssumedAlignmentILi128EEENS4_14SM90_TMA_STOREES19_S1V_S1V_EEEvvEEEEvNT_6ParamsE,(.L_x_151 - _ZN7cutlass13device_kernelINS_4gemm6kernel13GemmUniversalIN4cute5tupleIJiiiiEEENS1_10collective13CollectiveMmaINS1_35MainloopSm100TmaUmmaWarpSpecializedILi3ELi2ELi4ENS5_IJNS4_1CILi1EEESB_SB_EEEEENS5_IJNSA_ILi128EEENSA_ILi64EEENSA_ILi32EEEEEENS_10bfloat16_tENS5_IJlSB_lEEESI_SJ_NS4_8TiledMMAINS4_8MMA_AtomIJNS4_20SM100_MMA_F16BF16_SSISI_SI_fLi128ELi64ELNS4_4UMMA5MajorE0ELSO_0ELNSN_7ScaleInE0ELSP_0EEEEEENS4_6LayoutISC_NS5_IJNSA_ILi0EEEST_ST_EEEEENS5_IJNS4_10UnderscoreESW_SW_EEEEENS4_13SM90_TMA_LOADENS4_14ComposedLayoutINS4_7SwizzleILi2ELi4ELi3EEENS4_18smem_ptr_flag_bitsILi16EEENSS_INS5_IJNSA_ILi8EEESG_EEENS5_IJSG_SB_EEEEEEEvNS4_8identityESZ_S19_vS1A_EENS_8epilogue10collective18CollectiveEpilogueINS1C_23Sm100TmaWarpSpecializedILi3ELi2ELi32ELb1ELb0EEEJSH_NS5_IJNSS_ISE_SB_EENSS_ISG_SB_EEEEESI_SJ_SI_SJ_NS1C_6fusion15FusionCallbacksIS1G_NS1K_17LinearCombinationISI_fSI_fLNS_15FloatRoundStyleE2EEESH_S1J_JEEENS4_5SM1004TMEM4LOAD26SM100_TMEM_LOAD_32dp32b32xESZ_S19_NS4_39AutoVectorizingCopyWithAssumedAlignmentILi128EEENS4_14SM90_TMA_STOREES19_S1V_S1V_EEEvvEEEEvNT_6ParamsE)
        .other          _ZN7cutlass13device_kernelINS_4gemm6kernel13GemmUniversalIN4cute5tupleIJiiiiEEENS1_10collective13CollectiveMmaINS1_35MainloopSm100TmaUmmaWarpSpecializedILi3ELi2ELi4ENS5_IJNS4_1CILi1EEESB_SB_EEEEENS5_IJNSA_ILi128EEENSA_ILi64EEENSA_ILi32EEEEEENS_10bfloat16_tENS5_IJlSB_lEEESI_SJ_NS4_8TiledMMAINS4_8MMA_AtomIJNS4_20SM100_MMA_F16BF16_SSISI_SI_fLi128ELi64ELNS4_4UMMA5MajorE0ELSO_0ELNSN_7ScaleInE0ELSP_0EEEEEENS4_6LayoutISC_NS5_IJNSA_ILi0EEEST_ST_EEEEENS5_IJNS4_10UnderscoreESW_SW_EEEEENS4_13SM90_TMA_LOADENS4_14ComposedLayoutINS4_7SwizzleILi2ELi4ELi3EEENS4_18smem_ptr_flag_bitsILi16EEENSS_INS5_IJNSA_ILi8EEESG_EEENS5_IJSG_SB_EEEEEEEvNS4_8identityESZ_S19_vS1A_EENS_8epilogue10collective18CollectiveEpilogueINS1C_23Sm100TmaWarpSpecializedILi3ELi2ELi32ELb1ELb0EEEJSH_NS5_IJNSS_ISE_SB_EENSS_ISG_SB_EEEEESI_SJ_SI_SJ_NS1C_6fusion15FusionCallbacksIS1G_NS1K_17LinearCombinationISI_fSI_fLNS_15FloatRoundStyleE2EEESH_S1J_JEEENS4_5SM1004TMEM4LOAD26SM100_TMEM_LOAD_32dp32b32xESZ_S19_NS4_39AutoVectorizingCopyWithAssumedAlignmentILi128EEENS4_14SM90_TMA_STOREES19_S1V_S1V_EEEvvEEEEvNT_6ParamsE,@"STO_CUDA_ENTRY STV_DEFAULT"
_ZN7cutlass13device_kernelINS_4gemm6kernel13GemmUniversalIN4cute5tupleIJiiiiEEENS1_10collective13CollectiveMmaINS1_35MainloopSm100TmaUmmaWarpSpecializedILi3ELi2ELi4ENS5_IJNS4_1CILi1EEESB_SB_EEEEENS5_IJNSA_ILi128EEENSA_ILi64EEENSA_ILi32EEEEEENS_10bfloat16_tENS5_IJlSB_lEEESI_SJ_NS4_8TiledMMAINS4_8MMA_AtomIJNS4_20SM100_MMA_F16BF16_SSISI_SI_fLi128ELi64ELNS4_4UMMA5MajorE0ELSO_0ELNSN_7ScaleInE0ELSP_0EEEEEENS4_6LayoutISC_NS5_IJNSA_ILi0EEEST_ST_EEEEENS5_IJNS4_10UnderscoreESW_SW_EEEEENS4_13SM90_TMA_LOADENS4_14ComposedLayoutINS4_7SwizzleILi2ELi4ELi3EEENS4_18smem_ptr_flag_bitsILi16EEENSS_INS5_IJNSA_ILi8EEESG_EEENS5_IJSG_SB_EEEEEEEvNS4_8identityESZ_S19_vS1A_EENS_8epilogue10collective18CollectiveEpilogueINS1C_23Sm100TmaWarpSpecializedILi3ELi2ELi32ELb1ELb0EEEJSH_NS5_IJNSS_ISE_SB_EENSS_ISG_SB_EEEEESI_SJ_SI_SJ_NS1C_6fusion15FusionCallbacksIS1G_NS1K_17LinearCombinationISI_fSI_fLNS_15FloatRoundStyleE2EEESH_S1J_JEEENS4_5SM1004TMEM4LOAD26SM100_TMEM_LOAD_32dp32b32xESZ_S19_NS4_39AutoVectorizingCopyWithAssumedAlignmentILi128EEENS4_14SM90_TMA_STOREES19_S1V_S1V_EEEvvEEEEvNT_6ParamsE:
[----:B------:R-:W1:Y:S01]  /*0000*/  LDC R1, c[0x0][0x37c] ;  /* 0x0000df00ff017b82 */ /* 0x000e620000000800 */
[----:B------:R-:W2:Y:S01]  /*0010*/  S2R R93, SR_TID.X ;  /* 0x00000000005d7919 */ /* 0x000ea20000002100 */
[----:B------:R-:W3:Y:S01]  /*0020*/  LDCU.64 UR4, c[0x0][0x890] ;  /* 0x00011200ff0477ac */ /* 0x000ee20008000a00 */
[----:B------:R-:W-:Y:S02]  /*0030*/  PRMT R88, RZ, 0x7610, R88 ;  /* 0x00007610ff587816 */ /* 0x000fe40000000058 */
[----:B------:R-:W-:Y:S01]  /*0040*/  ELECT P5, URZ, PT ;  /* 0x0000000000ff782f */ /* 0x000fe200038a0000 */
[----:B------:R-:W4:Y:S01]  /*0050*/  LDCU.64 UR46, c[0x0][0x358] ;  /* 0x00006b00ff2e77ac */ /* 0x000f220008000a00 */
[----:B---3--:R-:W-:-:S04]  /*0060*/  UISETP.NE.U32.AND UP0, UPT, UR4, URZ, UPT ;  /* 0x000000ff0400728c */ /* 0x008fc8000bf05070 */
[----:B------:R-:W-:Y:S01]  /*0070*/  UISETP.NE.AND.EX UP0, UPT, UR5, URZ, UPT, UP0 ;  /* 0x000000ff0500728c */ /* 0x000fe2000bf05300 */
[----:B--2---:R-:W-:-:S05]  /*0080*/  SHF.R.U32.HI R92, RZ, 0x5, R93 ;  /* 0x00000005ff5c7819 */ /* 0x004fca000001165d */
[----:B------:R-:W2:Y:S02]  /*0090*/  SHFL.IDX PT, R0, R92, RZ, 0x1f ;  /* 0x00001fff5c007589 */ /* 0x000ea400000e0000 */
[----:B--2---:R-:W-:Y:S01]  /*00a0*/  R2UR UR8, R0 ;  /* 0x00000000000872ca */ /* 0x004fe200000e0000 */
[----:B-1--4-:R-:W-:-:S14]  /*00b0*/  BRA.U UP0, `(.L_x_0) ;  /* 0x00000001002c7547 */ /* 0x012fdc000b800000 */
[----:B------:R-:W1:Y:S02]  /*00c0*/  LDCU.64 UR6, c[0x0][0x888] ;  /* 0x00011100ff0677ac */ /* 0x000e640008000a00 */
[----:B-1----:R-:W-:-:S04]  /*00d0*/  UISETP.NE.U32.AND UP0, UPT, UR6, URZ, UPT ;  /* 0x000000ff0600728c */ /* 0x002fc8000bf05070 */
[----:B------:R-:W-:-:S09]  /*00e0*/  UISETP.NE.AND.EX UP0, UPT, UR7, URZ, UPT, UP0 ;  /* 0x000000ff0700728c */ /* 0x000fd2000bf05300 */
[----:B------:R-:W-:Y:S05]  /*00f0*/  BRA.U !UP0, `(.L_x_1) ;  /* 0x0000000108107547 */ /* 0x000fea000b800000 */
[----:B------:R-:W1:Y:S02]  /*0100*/  LDC.64 R2, c[0x0][0x888] ;  /* 0x00022200ff027b82 */ /* 0x000e640000000a00 */
[----:B-1----:R1:W5:Y:S01]  /*0110*/  LDG.E R49, desc[UR46][R2.64] ;  /* 0x0000002e02317981 */ /* 0x002362000c1e1900 */
[----:B------:R-:W-:Y:S01]  /*0120*/  HFMA2 R88, -RZ, RZ, 0, 5.9604644775390625e-08 ;  /* 0x00000001ff587431 */ /* 0x000fe200000001ff */
[----:B------:R-:W-:Y:S05]  /*0130*/  BRA `(.L_x_0) ;  /* 0x00000000000c7947 */ /* 0x000fea0003800000 */
.L_x_1:
[----:B------:R-:W1:Y:S01]  /*0140*/  LDCU UR6, c[0x0][0x880] ;  /* 0x00011000ff0677ac */ /* 0x000e620008000800 */
[----:B------:R-:W-:Y:S01]  /*0150*/  HFMA2 R88, -RZ, RZ, 0, 5.9604644775390625e-08 ;  /* 0x00000001ff587431 */ /* 0x000fe200000001ff */
[----:B-1----:R-:W-:-:S07]  /*0160*/  MOV R49, UR6 ;  /* 0x0000000600317c02 */ /* 0x002fce0008000f00 */
.L_x_0:
[----:B------:R-:W2:Y:S02]  /*0170*/  LDCU.64 UR6, c[0x0][0x8b0] ;  /* 0x00011600ff0677ac */ /* 0x000ea40008000a00 */
[----:B--2---:R-:W-:-:S04]  /*0180*/  UISETP.NE.U32.AND UP0, UPT, UR6, URZ, UPT ;  /* 0x000000ff0600728c */ /* 0x004fc8000bf05070 */
[----:B------:R-:W-:-:S09]  /*0190*/  UISETP.NE.AND.EX UP0, UPT, UR7, URZ, UPT, UP0 ;  /* 0x000000ff0700728c */ /* 0x000fd2000bf05300 */
[----:B------:R-:W-:Y:S05]  /*01a0*/  BRA.U UP0, `(.L_x_2) ;  /* 0x0000000100247547 */ /* 0x000fea000b800000 */
[----:B------:R-:W2:Y:S02]  /*01b0*/  LDCU.64 UR6, c[0x0][0x8a8] ;  /* 0x00011500ff0677ac */ /* 0x000ea40008000a00 */
[----:B--2---:R-:W-:-:S04]  /*01c0*/  UISETP.NE.U32.AND UP0, UPT, UR6, URZ, UPT ;  /* 0x000000ff0600728c */ /* 0x004fc8000bf05070 */
[----:B------:R-:W-:-:S09]  /*01d0*/  UISETP.NE.AND.EX UP0, UPT, UR7, URZ, UPT, UP0 ;  /* 0x000000ff0700728c */ /* 0x000fd2000bf05300 */
[----:B------:R-:W-:Y:S05]  /*01e0*/  BRA.U !UP0, `(.L_x_3) ;  /* 0x00000001080c7547 */ /* 0x000fea000b800000 */
[----:B-1----:R-:W1:Y:S02]  /*01f0*/  LDC.64 R2, c[0x0][0x8a8] ;  /* 0x00022a00ff027b82 */ /* 0x002e640000000a00 */
[----:B-1----:R2:W5:Y:S01]  /*0200*/  LDG.E R47, desc[UR46][R2.64] ;  /* 0x0000002e022f7981 */ /* 0x002562000c1e1900 */
[----:B------:R-:W-:Y:S05]  /*0210*/  BRA `(.L_x_2) ;  /* 0x0000000000087947 */ /* 0x000fea0003800000 */
.L_x_3:
[----:B------:R-:W2:Y:S02]  /*0220*/  LDCU UR6, c[0x0][0x8a0] ;  /* 0x00011400ff0677ac */ /* 0x000ea40008000800 */
[----:B--2---:R-:W-:Y:S02]  /*0230*/  MOV R47, UR6 ;  /* 0x00000006002f7c02 */ /* 0x004fe40008000f00 */
.L_x_2:
[----:B------:R-:W-:Y:S01]  /*0240*/  IMAD.U32 R0, RZ, RZ, UR8 ;  /* 0x00000008ff007e24 */ /* 0x000fe2000f8e00ff */
[----:B------:R-:W-:Y:S04]  /*0250*/  BSSY.RECONVERGENT B0, `(.L_x_4) ;  /* 0x000000c000007945 */ /* 0x000fe80003800200 */
[C---:B------:R-:W-:Y:S02]  /*0260*/  ISETP.NE.OR P1, PT, R0.reuse, 0x1, !P5 ;  /* 0x000000010000780c */ /* 0x040fe40006f25670 */
[----:B------:R-:W-:-:S11]  /*0270*/  ISETP.NE.OR P0, PT, R0, 0x3, !P5 ;  /* 0x000000030000780c */ /* 0x000fd60006f05670 */
[----:B------:R-:W-:Y:S05]  /*0280*/  @P1 BRA `(.L_x_5) ;  /* 0x0000000000201947 */ /* 0x000fea0003800000 */
[----:B------:R-:W3:Y:S02]  /*0290*/  LDCU.64 UR6, c[0x0][0x348] ;  /* 0x00006900ff0677ac */ /* 0x000ee40008000a00 */
[----:B---3--:R-:W-:Y:S02]  /*02a0*/  UIADD3 UR10, UP1, UPT, UR6, 0x80, URZ ;  /* 0x00000080060a7890 */ /* 0x008fe4000ff3e0ff */
[----:B------:R-:W-:Y:S02]  /*02b0*/  UIADD3 UR6, UP0, UPT, UR6, 0x180, URZ ;  /* 0x0000018006067890 */ /* 0x000fe4000ff1e0ff */
[----:B------:R-:W-:Y:S02]  /*02c0*/  UIADD3.X UR11, UPT, UPT, URZ, UR7, URZ, UP1, !UPT ;  /* 0x00000007ff0b7290 */ /* 0x000fe40008ffe4ff */
[----:B------:R-:W-:-:S07]  /*02d0*/  UIADD3.X UR7, UPT, UPT, URZ, UR7, URZ, UP0, !UPT ;  /* 0x00000007ff077290 */ /* 0x000fce00087fe4ff */
[----:B------:R3:W-:Y:S02]  /*02e0*/  UTMACCTL.PF [UR10] ;  /* 0x000000000a0079b9 */ /* 0x0007e40008040000 */
[----:B------:R3:W-:Y:S02]  /*02f0*/  UTMACCTL.PF [UR6] ;  /* 0x00000000060079b9 */ /* 0x0007e40008040000 */
[----:B---3--:R-:W-:Y:S01]  /*0300*/  NOP ;  /* 0x0000000000007918 */ /* 0x008fe20000000000 */
.L_x_5:
[----:B------:R-:W-:Y:S05]  /*0310*/  BSYNC.RECONVERGENT B0 ;  /* 0x0000000000007941 */ /* 0x000fea0003800200 */
.L_x_4:
[----:B------:R-:W-:Y:S04]  /*0320*/  BSSY.RECONVERGENT B0, `(.L_x_6) ;  /* 0x000000a000007945 */ /* 0x000fe80003800200 */
        /* <DEDUP_REMOVED lines=9> */
.L_x_7:
[----:B------:R-:W-:Y:S05]  /*03c0*/  BSYNC.RECONVERGENT B0 ;  /* 0x0000000000007941 */ /* 0x000fea0003800200 */
.L_x_6:
[----:B------:R-:W3:Y:S01]  /*03d0*/  LDCU.64 UR6, c[0x0][0x888] ;  /* 0x00011100ff0677ac */ /* 0x000ee20008000a00 */
[----:B------:R-:W-:Y:S02]  /*03e0*/  UISETP.EQ.U32.AND UP1, UPT, UR4, URZ, UPT ;  /* 0x000000ff0400728c */ /* 0x000fe4000bf22070 */
[----:B------:R-:W-:Y:S02]  /*03f0*/  UPLOP3.LUT UP2, UPT, UPT, UPT, UPT, 0x80, 0x8 ;  /* 0x000000000008789c */ /* 0x000fe40003f4f070 */
[----:B---3--:R-:W-:-:S04]  /*0400*/  UISETP.NE.U32.AND UP0, UPT, UR6, URZ, UPT ;  /* 0x000000ff0600728c */ /* 0x008fc8000bf05070 */
[----:B------:R-:W-:-:S04]  /*0410*/  UISETP.NE.AND.EX UP0, UPT, UR7, URZ, UPT, UP0 ;  /* 0x000000ff0700728c */ /* 0x000fc8000bf05300 */
[----:B------:R-:W-:-:S04]  /*0420*/  UISETP.EQ.OR.EX UP3, UPT, UR5, URZ, !UP0, UP1 ;  /* 0x000000ff0500728c */ /* 0x000fc8000c762710 */
[----:B------:R-:W-:-:S05]  /*0430*/  UP2UR UR53, UPR, URZ, 0x8 ;  /* 0x00000008ff357883 */ /* 0x000fca0008000000 */
[----:B------:R-:W-:Y:S07]  /*0440*/  BRA.U !UP3, `(.L_x_8) ;  /* 0x000000010b207547 */ /* 0x000fee000b800000 */
[----:B------:R-:W-:Y:S01]  /*0450*/  UISETP.NE.U32.AND UP2, UPT, UR4, URZ, UPT ;  /* 0x000000ff0400728c */ /* 0x000fe2000bf45070 */
[----:B-----5:R-:W-:Y:S01]  /*0460*/  FSETP.NEU.AND P0, PT, R49, RZ, PT ;  /* 0x000000ff3100720b */ /* 0x020fe20003f0d000 */
[----:B------:R-:W-:Y:S02]  /*0470*/  USEL UR4, URZ, 0xffffffff, UP0 ;  /* 0xffffffffff047887 */ /* 0x000fe40008000000 */
[----:B------:R-:W-:-:S10]  /*0480*/  UISETP.NE.AND.EX UP2, UPT, UR5, URZ, UPT, UP2 ;  /* 0x000000ff0500728c */ /* 0x000fd4000bf45320 */
[----:B------:R-:W-:Y:S01]  /*0490*/  VOTEU.ANY UP1, P0 ;  /* 0x0000000000ff7886 */ /* 0x000fe20000020100 */
[----:B------:R-:W-:-:S04]  /*04a0*/  @!UP2 USEL UR4, URZ, 0xffffffff, UP1 ;  /* 0xffffffffff04a887 */ /* 0x000fc80008800000 */
[----:B------:R-:W-:-:S04]  /*04b0*/  ULOP3.LUT UR4, UR4, 0x1, URZ, 0xc0, !UPT ;  /* 0x0000000104047892 */ /* 0x000fc8000f8ec0ff */
[----:B------:R-:W-:-:S11]  /*04c0*/  UISETP.NE.U32.AND UP2, UPT, UR4, 0x1, UPT ;  /* 0x000000010400788c */ /* 0x000fd6000bf45070 */
.L_x_8:
[----:B-12---:R-:W1:Y:S01]  /*04d0*/  SHFL.IDX PT, R2, R92, RZ, 0x1f ;  /* 0x00001fff5c027589 */ /* 0x006e6200000e0000 */
[----:B------:R-:W-:-:S04]  /*04e0*/  UISETP.NE.AND UP1, UPT, UR8, 0x2, UPT ;  /* 0x000000020800788c */ /* 0x000fc8000bf25270 */
[----:B------:R-:W-:Y:S01]  /*04f0*/  USEL UR6, URZ, 0x1, UP1 ;  /* 0x00000001ff067887 */ /* 0x000fe20008800000 */
[----:B-1----:R-:W-:-:S13]  /*0500*/  ISETP.NE.AND P0, PT, R2, RZ, PT ;  /* 0x000000ff0200720c */ /* 0x002fda0003f05270 */
[----:B------:R-:W-:Y:S05]  /*0510*/  @P0 BRA `(.L_x_9) ;  /* 0x0000000000400947 */ /* 0x000fea0003800000 */
[----:B------:R-:W1:Y:S01]  /*0520*/  S2UR UR5, SR_CgaCtaId ;  /* 0x00000000000579c3 */ /* 0x000e620000008800 */
[----:B------:R-:W-:Y:S01]  /*0530*/  UMOV UR7, 0x400 ;  /* 0x0000040000077882 */ /* 0x000fe20000000000 */
[----:B------:R-:W-:Y:S01]  /*0540*/  UMOV UR4, 0x1 ;  /* 0x0000000100047882 */ /* 0x000fe20000000000 */
[----:B------:R-:W-:Y:S01]  /*0550*/  ELECT P0, URZ, PT ;  /* 0x0000000000ff782f */ /* 0x000fe20003800000 */
[----:B------:R-:W-:-:S04]  /*0560*/  UIADD3 UR10, UPT, UPT, -UR4, 0x100000, URZ ;  /* 0x00100000040a7890 */ /* 0x000fc8000fffe1ff */
[----:B------:R-:W-:Y:S02]  /*0570*/  USHF.L.U32 UR11, UR10, 0xb, URZ ;  /* 0x0000000b0a0b7899 */ /* 0x000fe400080006ff */
[----:B------:R-:W-:Y:S02]  /*0580*/  USHF.L.U32 UR10, UR10, 0x1, URZ ;  /* 0x000000010a0a7899 */ /* 0x000fe400080006ff */
[----:B-1----:R-:W-:Y:S01]  /*0590*/  ULEA UR5, UR5, UR7, 0x18 ;  /* 0x0000000705057291 */ /* 0x002fe2000f8ec0ff */
[----:B------:R-:W1:Y:S11]  /*05a0*/  FENCE.VIEW.ASYNC.S ;  /* 0x00000000000073c6 */ /* 0x000e760000000000 */
[----:B-1----:R1:W2:Y:S01]  /*05b0*/  SYNCS.EXCH.64 URZ, [UR5], UR10 ;  /* 0x0000000a05ff75b2 */ /* 0x0022a20008000100 */
[----:B------:R1:W3:Y:S01]  /*05c0*/  SYNCS.EXCH.64 URZ, [UR5+0x18], UR10 ;  /* 0x0000180a05ff75b2 */ /* 0x0002e20008000100 */
[----:B------:R1:W4:Y:S01]  /*05d0*/  SYNCS.EXCH.64 URZ, [UR5+0x8], UR10 ;  /* 0x0000080a05ff75b2 */ /* 0x0003220008000100 */
[----:B------:R1:W1:Y:S01]  /*05e0*/  SYNCS.EXCH.64 URZ, [UR5+0x20], UR10 ;  /* 0x0000200a05ff75b2 */ /* 0x0002620008000100 */
[----:B------:R1:W1:Y:S01]  /*05f0*/  SYNCS.EXCH.64 URZ, [UR5+0x10], UR10 ;  /* 0x0000100a05ff75b2 */ /* 0x0002620008000100 */
[----:B------:R1:W1:Y:S01]  /*0600*/  SYNCS.EXCH.64 URZ, [UR5+0x28], UR10 ;  /* 0x0000280a05ff75b2 */ /* 0x0002620008000100 */
[----:B------:R-:W-:Y:S01]  /*0610*/  NOP ;  /* 0x0000000000007918 */ /* 0x000fe20000000000 */
.L_x_9:
[----:B------:R-:W2:Y:S01]  /*0620*/  SHFL.IDX PT, R2, R92, RZ, 0x1f ;  /* 0x00001fff5c027589 */ /* 0x000ea200000e0000 */
[----:B------:R-:W-:Y:S01]  /*0630*/  NOP ;  /* 0x0000000000007918 */ /* 0x000fe20000000000 */
[----:B--2---:R-:W-:-:S13]  /*0640*/  ISETP.NE.AND P0, PT, R2, 0x1, PT ;  /* 0x000000010200780c */ /* 0x004fda0003f05270 */
[----:B------:R-:W-:Y:S05]  /*0650*/  @P0 BRA `(.L_x_10) ;  /* 0x0000000000500947 */ /* 0x000fea0003800000 */
[----:B------:R-:W2:Y:S01]  /*0660*/  S2UR UR7, SR_CgaCtaId ;  /* 0x00000000000779c3 */ /* 0x000ea20000008800 */
[----:B------:R-:W-:Y:S01]  /*0670*/  UMOV UR9, 0x400 ;  /* 0x0000040000097882 */ /* 0x000fe20000000000 */
[----:B-1----:R-:W-:Y:S01]  /*0680*/  UMOV UR5, 0x20 ;  /* 0x0000002000057882 */ /* 0x002fe20000000000 */
[----:B------:R-:W-:Y:S01]  /*0690*/  UMOV UR4, 0x80 ;  /* 0x0000008000047882 */ /* 0x000fe20000000000 */
[----:B------:R-:W-:-:S04]  /*06a0*/  UIADD3 UR10, UPT, UPT, -UR5, 0x100000, URZ ;  /* 0x00100000050a7890 */ /* 0x000fc8000fffe1ff */
[----:B------:R-:W-:Y:S02]  /*06b0*/  USHF.L.U32 UR11, UR10, 0xb, URZ ;  /* 0x0000000b0a0b7899 */ /* 0x000fe400080006ff */
[----:B------:R-:W-:Y:S02]  /*06c0*/  USHF.L.U32 UR10, UR10, 0x1, URZ ;  /* 0x000000010a0a7899 */ /* 0x000fe400080006ff */
[----:B------:R-:W-:-:S04]  /*06d0*/  UIADD3 UR4, UPT, UPT, -UR4, 0x100000, URZ ;  /* 0x0010000004047890 */ /* 0x000fc8000fffe1ff */
[----:B------:R-:W-:Y:S02]  /*06e0*/  USHF.L.U32 UR5, UR4, 0xb, URZ ;  /* 0x0000000b04057899 */ /* 0x000fe400080006ff */
[----:B------:R-:W-:Y:S01]  /*06f0*/  USHF.L.U32 UR4, UR4, 0x1, URZ ;  /* 0x0000000104047899 */ /* 0x000fe200080006ff */
[----:B------:R-:W-:Y:S01]  /*0700*/  ELECT P0, URZ, PT ;  /* 0x0000000000ff782f */ /* 0x000fe20003800000 */
[----:B--2---:R-:W-:Y:S01]  /*0710*/  ULEA UR7, UR7, UR9, 0x18 ;  /* 0x0000000907077291 */ /* 0x004fe2000f8ec0ff */
[----:B------:R-:W1:Y:S11]  /*0720*/  FENCE.VIEW.ASYNC.S ;  /* 0x00000000000073c6 */ /* 0x000e760000000000 */
[----:B-1----:R2:W1:Y:S01]  /*0730*/  SYNCS.EXCH.64 URZ, [UR7+0x30], UR10 ;  /* 0x0000300a07ff75b2 */ /* 0x0024620008000100 */
[----:B------:R2:W1:Y:S01]  /*0740*/  SYNCS.EXCH.64 URZ, [UR7+0x48], UR4 ;  /* 0x0000480407ff75b2 */ /* 0x0004620008000100 */
[----:B------:R2:W1:Y:S01]  /*0750*/  SYNCS.EXCH.64 URZ, [UR7+0x38], UR10 ;  /* 0x0000380a07ff75b2 */ /* 0x0004620008000100 */
[----:B------:R2:W1:Y:S01]  /*0760*/  SYNCS.EXCH.64 URZ, [UR7+0x50], UR4 ;  /* 0x0000500407ff75b2 */ /* 0x0004620008000100 */
[----:B------:R2:W1:Y:S01]  /*0770*/  SYNCS.EXCH.64 URZ, [UR7+0x40], UR10 ;  /* 0x0000400a07ff75b2 */ /* 0x0004620008000100 */
[----:B------:R2:W1:Y:S02]  /*0780*/  SYNCS.EXCH.64 URZ, [UR7+0x58], UR4 ;  /* 0x0000580407ff75b2 */ /* 0x0004640008000100 */
[----:B--2---:R-:W-:Y:S01]  /*0790*/  NOP ;  /* 0x0000000000007918 */ /* 0x004fe20000000000 */
.L_x_10:
[----:B------:R-:W2:Y:S01]  /*07a0*/  SHFL.IDX PT, R2, R92, RZ, 0x1f ;  /* 0x00001fff5c027589 */ /* 0x000ea200000e0000 */
[----:B------:R-:W-:Y:S01]  /*07b0*/  NOP ;  /* 0x0000000000007918 */ /* 0x000fe20000000000 */
[----:B--2---:R-:W-:-:S13]  /*07c0*/  ISETP.NE.AND P0, PT, R2, 0x3, PT ;  /* 0x000000030200780c */ /* 0x004fda0003f05270 */
[----:B------:R-:W-:Y:S05]  /*07d0*/  @P0 BRA `(.L_x_11) ;  /* 0x0000000000300947 */ /* 0x000fea0003800000 */
[----:B-1----:R-:W1:Y:S01]  /*07e0*/  S2UR UR5, SR_CgaCtaId ;  /* 0x00000000000579c3 */ /* 0x002e620000008800 */
        /* <DEDUP_REMOVED lines=8> */
[----:B-1----:R2:W1:Y:S01]  /*0870*/  SYNCS.EXCH.64 URZ, [UR5+0x60], UR10 ;  /* 0x0000600a05ff75b2 */ /* 0x0024620008000100 */
[----:B------:R2:W1:Y:S02]  /*0880*/  SYNCS.EXCH.64 URZ, [UR5+0x68], UR10 ;  /* 0x0000680a05ff75b2 */ /* 0x0004640008000100 */
[----:B--2---:R-:W-:Y:S01]  /*0890*/  NOP ;  /* 0x0000000000007918 */ /* 0x004fe20000000000 */
.L_x_11:
[----:B------:R-:W2:Y:S01]  /*08a0*/  SHFL.IDX PT, R2, R92, RZ, 0x1f ;  /* 0x00001fff5c027589 */ /* 0x000ea200000e0000 */
[----:B------:R-:W-:Y:S01]  /*08b0*/  NOP ;  /* 0x0000000000007918 */ /* 0x000fe20000000000 */
[----:B--2---:R-:W-:-:S13]  /*08c0*/  ISETP.NE.AND P0, PT, R2, 0x4, PT ;  /* 0x000000040200780c */ /* 0x004fda0003f05270 */
[----:B------:R-:W-:Y:S05]  /*08d0*/  @P0 BRA `(.L_x_12) ;  /* 0x00000000004c0947 */ /* 0x000fea0003800000 */
[----:B-1----:R-:W1:Y:S01]  /*08e0*/  S2UR UR5, SR_CgaCtaId ;  /* 0x00000000000579c3 */ /* 0x002e620000008800 */
[----:B------:R-:W-:Y:S01]  /*08f0*/  UMOV UR9, 0x100 ;  /* 0x0000010000097882 */ /* 0x000fe20000000000 */
[----:B------:R-:W-:Y:S01]  /*0900*/  UMOV UR7, 0x400 ;  /* 0x0000040000077882 */ /* 0x000fe20000000000 */
[----:B------:R-:W-:Y:S01]  /*0910*/  USEL UR9, UR9, 0xe0, UP2 ;  /* 0x000000e009097887 */ /* 0x000fe20009000000 */
[----:B------:R-:W-:Y:S01]  /*0920*/  UMOV UR4, 0x1 ;  /* 0x0000000100047882 */ /* 0x000fe20000000000 */
[----:B------:R-:W-:Y:S01]  /*0930*/  ELECT P0, URZ, PT ;  /* 0x0000000000ff782f */ /* 0x000fe20003800000 */
[----:B------:R-:W-:-:S04]  /*0940*/  UIADD3 UR10, UPT, UPT, -UR4, 0x100000, URZ ;  /* 0x00100000040a7890 */ /* 0x000fc8000fffe1ff */
[----:B------:R-:W-:Y:S02]  /*0950*/  USHF.L.U32 UR11, UR10, 0xb, URZ ;  /* 0x0000000b0a0b7899 */ /* 0x000fe400080006ff */
[----:B------:R-:W-:Y:S02]  /*0960*/  USHF.L.U32 UR10, UR10, 0x1, URZ ;  /* 0x000000010a0a7899 */ /* 0x000fe400080006ff */
[----:B------:R-:W-:-:S04]  /*0970*/  UIADD3 UR12, UPT, UPT, -UR9, 0x100000, URZ ;  /* 0x00100000090c7890 */ /* 0x000fc8000fffe1ff */
[----:B------:R-:W-:Y:S02]  /*0980*/  USHF.L.U32 UR13, UR12, 0xb, URZ ;  /* 0x0000000b0c0d7899 */ /* 0x000fe400080006ff */
[----:B------:R-:W-:Y:S02]  /*0990*/  USHF.L.U32 UR12, UR12, 0x1, URZ ;  /* 0x000000010c0c7899 */ /* 0x000fe400080006ff */
[----:B-1----:R-:W-:Y:S01]  /*09a0*/  ULEA UR5, UR5, UR7, 0x18 ;  /* 0x0000000705057291 */ /* 0x002fe2000f8ec0ff */
[----:B------:R-:W1:Y:S11]  /*09b0*/  FENCE.VIEW.ASYNC.S ;  /* 0x00000000000073c6 */ /* 0x000e760000000000 */
[----:B-1----:R2:W1:Y:S01]  /*09c0*/  SYNCS.EXCH.64 URZ, [UR5+0x70], UR10 ;  /* 0x0000700a05ff75b2 */ /* 0x0024620008000100 */
[----:B------:R2:W1:Y:S01]  /*09d0*/  SYNCS.EXCH.64 URZ, [UR5+0x80], UR12 ;  /* 0x0000800c05ff75b2 */ /* 0x0004620008000100 */
[----:B------:R2:W1:Y:S01]  /*09e0*/  SYNCS.EXCH.64 URZ, [UR5+0x78], UR10 ;  /* 0x0000780a05ff75b2 */ /* 0x0004620008000100 */
[----:B------:R2:W1:Y:S02]  /*09f0*/  SYNCS.EXCH.64 URZ, [UR5+0x88], UR12 ;  /* 0x0000880c05ff75b2 */ /* 0x0004640008000100 */
[----:B--2---:R-:W-:Y:S01]  /*0a00*/  NOP ;  /* 0x0000000000007918 */ /* 0x004fe20000000000 */
.L_x_12:
        /* <DEDUP_REMOVED lines=22> */
[----:B------:R2:W1:Y:S01]  /*0b70*/  SYNCS.EXCH.64 URZ, [UR7+0xc0], UR4 ;  /* 0x0000c00407ff75b2 */ /* 0x0004620008000100 */
[----:B------:R2:W1:Y:S01]  /*0b80*/  SYNCS.EXCH.64 URZ, [UR7+0xa8], UR10 ;  /* 0x0000a80a07ff75b2 */ /* 0x0004620008000100 */
[----:B------:R2:W1:Y:S02]  /*0b90*/  SYNCS.EXCH.64 URZ, [UR7+0xc8], UR4 ;  /* 0x0000c80407ff75b2 */ /* 0x0004640008000100 */
[----:B--2---:R-:W-:Y:S01]  /*0ba0*/  NOP ;  /* 0x0000000000007918 */ /* 0x004fe20000000000 */
.L_x_13:
        /* <DEDUP_REMOVED lines=18> */
.L_x_14:
[----:B-1----:R-:W1:Y:S01]  /*0cd0*/  S2UR UR5, SR_CTAID.X ;  /* 0x00000000000579c3 */ /* 0x002e620000002500 */
[----:B------:R-:W-:-:S05]  /*0ce0*/  CS2R.32 R87, SR_CgaSize ;  /* 0x0000000000577805 */ /* 0x000fca0000008a00 */
[----:B------:R-:W-:-:S05]  /*0cf0*/  IMAD R87, R87, -0xa0, RZ ;  /* 0xffffff6057577824 */ /* 0x000fca00078e02ff */
[----:B------:R-:W-:-:S14]  /*0d00*/  R2UR UR9, R87 ;  /* 0x00000000570972ca */ /* 0x000fdc00000e0000 */
[----:B------:R-:W2:Y:S01]  /*0d10*/  LDCU UR9, c[0x0][UR9+0x2b0] ;  /* 0x00005600090977ac */ /* 0x000ea20008000800 */
[----:B------:R-:W-:Y:S01]  /*0d20*/  NOP ;  /* 0x0000000000007918 */ /* 0x000fe20000000000 */
[----:B------:R-:W-:-:S05]  /*0d30*/  CS2R.32 R87, SR_CgaSize ;  /* 0x0000000000577805 */ /* 0x000fca0000008a00 */
[----:B------:R-:W-:-:S05]  /*0d40*/  IMAD R87, R87, -0xa0, RZ ;  /* 0xffffff6057577824 */ /* 0x000fca00078e02ff */
[----:B------:R-:W-:-:S14]  /*0d50*/  R2UR UR7, R87 ;  /* 0x00000000570772ca */ /* 0x000fdc00000e0000 */
[----:B------:R-:W3:Y:S01]  /*0d60*/  LDCU UR7, c[0x0][UR7+0x2b4] ;  /* 0x00005680070777ac */ /* 0x000ee20008000800 */
[----:B------:R-:W4:Y:S08]  /*0d70*/  S2UR UR4, SR_CTAID.Y ;  /* 0x00000000000479c3 */ /* 0x000f300000002600 */
[----:B------:R-:W3:Y:S01]  /*0d80*/  LDC R10, c[0x0][0xb24] ;  /* 0x0002c900ff0a7b82 */ /* 0x000ee20000000800 */
[----:B-1----:R-:W-:-:S02]  /*0d90*/  I2FP.F32.U32 R87, UR5 ;  /* 0x0000000500577c45 */ /* 0x002fc40008201000 */
[----:B------:R-:W-:-:S05]  /*0da0*/  CS2R.32 R3, SR_CgaSize ;  /* 0x0000000000037805 */ /* 0x000fca0000008a00 */
[----:B------:R-:W-:-:S06]  /*0db0*/  IMAD R3, R3, -0xa0, RZ ;  /* 0xffffff6003037824 */ /* 0x000fcc00078e02ff */
[----:B------:R-:W1:Y:S01]  /*0dc0*/  LDC R3, c[0x0][R3+0x2a0] ;  /* 0x0000a80003037b82 */ /* 0x000e620000000800 */
[----:B------:R-:W-:Y:S01]  /*0dd0*/  MOV R15, UR5 ;  /* 0x00000005000f7c02 */ /* 0x000fe20008000f00 */
[----:B--2---:R-:W-:Y:S01]  /*0de0*/  FMUL R87, R87, UR9 ;  /* 0x0000000957577c20 */ /* 0x004fe20008400000 */
[----:B----4-:R-:W-:Y:S02]  /*0df0*/  I2FP.F32.U32 R86, UR4 ;  /* 0x0000000400567c45 */ /* 0x010fe40008201000 */
[----:B------:R-:W-:-:S05]  /*0e00*/  CS2R.32 R2, SR_CgaSize ;  /* 0x0000000000027805 */ /* 0x000fca0000008a00 */
[----:B------:R-:W-:-:S06]  /*0e10*/  IMAD R2, R2, -0xa0, RZ ;  /* 0xffffff6002027824 */ /* 0x000fcc00078e02ff */
[----:B------:R-:W2:Y:S01]  /*0e20*/  LDC R2, c[0x0][R2+0x2a4] ;  /* 0x0000a90002027b82 */ /* 0x000ea20000000800 */
[----:B------:R-:W-:Y:S01]  /*0e30*/  MOV R14, UR4 ;  /* 0x00000004000e7c02 */ /* 0x000fe20008000f00 */
[----:B------:R-:W4:Y:S01]  /*0e40*/  F2I.U32.TRUNC.NTZ R87, R87 ;  /* 0x0000005700577305 */ /* 0x000f22000020f000 */
[----:B---3--:R-:W-:-:S05]  /*0e50*/  FMUL R86, R86, UR7 ;  /* 0x0000000756567c20 */ /* 0x008fca0008400000 */
[----:B------:R-:W-:Y:S01]  /*0e60*/  BAR.SYNC.DEFER_BLOCKING 0x0 ;  /* 0x0000000000007b1d */ /* 0x000fe20000010000 */
[----:B------:R-:W-:-:S05]  /*0e70*/  ISETP.GE.AND P0, PT, R10, 0x1, PT ;  /* 0x000000010a00780c */ /* 0x000fca0003f06270 */
[----:B------:R-:W3:Y:S02]  /*0e80*/  F2I.U32.TRUNC.NTZ R86, R86 ;  /* 0x0000005600567305 */ /* 0x000ee4000020f000 */
[----:B------:R-:W2:Y:S01]  /*0e90*/  S2UR UR36, SR_CTAID.Z ;  /* 0x00000000002479c3 */ /* 0x000ea20000002700 */
[----:B----4-:R-:W-:-:S05]  /*0ea0*/  IADD3 R87, PT, PT, -R87, RZ, RZ ;  /* 0x000000ff57577210 */ /* 0x010fca0007ffe1ff */
[----:B-1----:R-:W-:Y:S01]  /*0eb0*/  IMAD R87, R3, R87, UR5 ;  /* 0x0000000503577e24 */ /* 0x002fe2000f8e0257 */
[----:B---3--:R-:W-:-:S05]  /*0ec0*/  IADD3 R86, PT, PT, -R86, RZ, RZ ;  /* 0x000000ff56567210 */ /* 0x008fca0007ffe1ff */
[----:B--2---:R-:W-:Y:S01]  /*0ed0*/  IMAD R86, R2, R86, UR4 ;  /* 0x0000000402567e24 */ /* 0x004fe2000f8e0256 */
[----:B------:R-:W-:Y:S06]  /*0ee0*/  @!P0 BRA `(.L_x_15) ;  /* 0x0000000000b88947 */ /* 0x000fec0003800000 */
[----:B------:R-:W1:Y:S01]  /*0ef0*/  LDC.64 R4, c[0x0][0xb18] ;  /* 0x0002c600ff047b82 */ /* 0x000e620000000a00 */
[----:B------:R-:W-:-:S07]  /*0f00*/  ISETP.NE.AND P0, PT, R10, 0x1, PT ;  /* 0x000000010a00780c */ /* 0x000fce0003f05270 */
[----:B------:R-:W2:Y:S08]  /*0f10*/  LDC R9, c[0x0][0xb0c] ;  /* 0x0002c300ff097b82 */ /* 0x000eb00000000800 */
[----:B------:R-:W3:Y:S08]  /*0f20*/  LDC R12, c[0x0][0x370] ;  /* 0x0000dc00ff0c7b82 */ /* 0x000ef00000000800 */
[----:B------:R-:W4:Y:S01]  /*0f30*/  LDC R11, c[0x0][0x374] ;  /* 0x0000dd00ff0b7b82 */ /* 0x000f220000000800 */
[----:B-1----:R-:W-:-:S07]  /*0f40*/  ISETP.NE.AND P1, PT, R4, 0x1, PT ;  /* 0x000000010400780c */ /* 0x002fce0003f25270 */
[----:B------:R-:W3:Y:S01]  /*0f50*/  LDC.64 R6, c[0x0][0xb10] ;  /* 0x0002c400ff067b82 */ /* 0x000ee20000000a00 */
[----:B--2---:R-:W-:-:S07]  /*0f60*/  ISETP.NE.AND P2, PT, R9, 0x1, PT ;  /* 0x000000010900780c */ /* 0x004fce0003f45270 */
[----:B------:R-:W1:Y:S08]  /*0f70*/  LDC R8, c[0x0][0xb20] ;  /* 0x0002c800ff087b82 */ /* 0x000e700000000800 */
[----:B------:R-:W2:Y:S01]  /*0f80*/  LDC.64 R2, c[0x0][0xb28] ;  /* 0x0002ca00ff027b82 */ /* 0x000ea20000000a00 */
[----:B----4-:R-:W-:-:S04]  /*0f90*/  IMAD.HI.U32 R13, R11, R5, RZ ;  /* 0x000000050b0d7227 */ /* 0x010fc800078e00ff */
[----:B------:R-:W-:-:S04]  /*0fa0*/  IMAD.HI.U32 R5, R14, R5, RZ ;  /* 0x000000050e057227 */ /* 0x000fc800078e00ff */
[----:B---3--:R-:W-:-:S05]  /*0fb0*/  IMAD.HI.U32 R16, R12, R6, RZ ;  /* 0x000000060c107227 */ /* 0x008fca00078e00ff */
[-C--:B------:R-:W-:Y:S01]  /*0fc0*/  @P2 SHF.R.U32.HI R12, RZ, R7.reuse, R16 ;  /* 0x00000007ff0c2219 */ /* 0x080fe20000011610 */
[----:B------:R-:W-:Y:S01]  /*0fd0*/  IMAD.HI.U32 R16, R15, R6, RZ ;  /* 0x000000060f107227 */ /* 0x000fe200078e00ff */
[-C--:B-1----:R-:W-:Y:S02]  /*0fe0*/  @P1 SHF.R.U32.HI R11, RZ, R8.reuse, R13 ;  /* 0x00000008ff0b1219 */ /* 0x082fe4000001160d */
[----:B------:R-:W-:Y:S02]  /*0ff0*/  SHF.R.U32.HI R5, RZ, R8, R5 ;  /* 0x00000008ff057219 */ /* 0x000fe40000011605 */
[----:B------:R-:W-:Y:S02]  /*1000*/  SHF.R.U32.HI R16, RZ, R7, R16 ;  /* 0x00000007ff107219 */ /* 0x000fe40000011610 */
[----:B------:R-:W-:Y:S01]  /*1010*/  SEL R5, R14, R5, !P1 ;  /* 0x000000050e057207 */ /* 0x000fe20004800000 */
[----:B--2---:R-:W-:Y:S01]  /*1020*/  IMAD.HI.U32 R13, R11, R2, RZ ;  /* 0x000000020b0d7227 */ /* 0x004fe200078e00ff */
[----:B------:R-:W-:-:S03]  /*1030*/  SEL R16, R15, R16, !P2 ;  /* 0x000000100f107207 */ /* 0x000fc60005000000 */
[----:B------:R-:W-:Y:S01]  /*1040*/  IMAD.HI.U32 R6, R12, R2, RZ ;  /* 0x000000020c067227 */ /* 0x000fe200078e00ff */
[----:B------:R-:W-:-:S04]  /*1050*/  @P0 SHF.R.U32.HI R11, RZ, R3, R13 ;  /* 0x00000003ff0b0219 */ /* 0x000fc8000001160d */
[----:B------:R-:W-:Y:S01]  /*1060*/  @P0 SHF.R.U32.HI R12, RZ, R3, R6 ;  /* 0x00000003ff0c0219 */ /* 0x000fe20000011606 */
[----:B------:R-:W-:-:S04]  /*1070*/  IMAD R11, R11, R10, RZ ;  /* 0x0000000a0b0b7224 */ /* 0x000fc800078e02ff */
[----:B------:R-:W-:Y:S01]  /*1080*/  IMAD R6, R12, R10, RZ ;  /* 0x0000000a0c067224 */ /* 0x000fe200078e02ff */
[----:B------:R-:W-:-:S04]  /*1090*/  ISETP.GE.AND P1, PT, R5, R11, PT ;  /* 0x0000000b0500720c */ /* 0x000fc80003f26270 */
[----:B------:R-:W-:Y:S01]  /*10a0*/  ISETP.GE.OR P1, PT, R16, R6, P1 ;  /* 0x000000061000720c */ /* 0x000fe20000f26670 */
[----:B------:R-:W-:-:S05]  /*10b0*/  IMAD.HI.U32 R6, R5, R2, RZ ;  /* 0x0000000205067227 */ /* 0x000fca00078e00ff */
[----:B------:R-:W-:-:S04]  /*10c0*/  SHF.R.U32.HI R6, RZ, R3, R6 ;  /* 0x00000003ff067219 */ /* 0x000fc80000011606 */
[----:B------:R-:W-:-:S03]  /*10d0*/  SEL R6, R5, R6, !P0 ;  /* 0x0000000605067207 */ /* 0x000fc60004000000 */
[----:B------:R-:W-:Y:S01]  /*10e0*/  @!P1 IMAD.HI.U32 R7, R16, R2, RZ ;  /* 0x0000000210079227 */ /* 0x000fe200078e00ff */
[----:B------:R-:W-:-:S04]  /*10f0*/  IADD3 R2, PT, PT, -R6, RZ, RZ ;  /* 0x000000ff06027210 */ /* 0x000fc80007ffe1ff */
[----:B------:R-:W-:Y:S01]  /*1100*/  @!P1 SHF.R.U32.HI R3, RZ, R3, R7 ;  /* 0x00000003ff039219 */ /* 0x000fe20000011607 */
[----:B------:R-:W-:Y:S01]  /*1110*/  IMAD R2, R10, R2, R5 ;  /* 0x000000020a027224 */ /* 0x000fe200078e0205 */
[----:B------:R-:W-:Y:S02]  /*1120*/  IADD3 R7, PT, PT, -R5, RZ, RZ ;  /* 0x000000ff05077210 */ /* 0x000fe40007ffe1ff */
[----:B------:R-:W-:-:S03]  /*1130*/  @!P1 SEL R3, R16, R3, !P0 ;  /* 0x0000000310039207 */ /* 0x000fc60004000000 */
[----:B------:R-:W-:Y:S02]  /*1140*/  IMAD R7, R4, R7, R14 ;  /* 0x0000000704077224 */ /* 0x000fe400078e020e */
[--C-:B------:R-:W-:Y:S02]  /*1150*/  @!P1 IMAD.IADD R6, R6, 0x1, -R3.reuse ;  /* 0x0000000106069824 */ /* 0x100fe400078e0a03 */
[----:B------:R-:W-:Y:S01]  /*1160*/  @!P1 IMAD R3, R2, R12, R3 ;  /* 0x0000000c02039224 */ /* 0x000fe200078e0203 */
[----:B------:R-:W-:Y:S01]  /*1170*/  IADD3 R2, PT, PT, -R16, RZ, RZ ;  /* 0x000000ff10027210 */ /* 0x000fe20007ffe1ff */
[----:B------:R-:W-:Y:S02]  /*1180*/  @!P1 IMAD R5, R6, R10, R16 ;  /* 0x0000000a06059224 */ /* 0x000fe400078e0210 */
[----:B------:R-:W-:Y:S02]  /*1190*/  @!P1 IMAD.MOV.U32 R16, RZ, RZ, R3 ;  /* 0x000000ffff109224 */ /* 0x000fe400078e0003 */
[----:B------:R-:W-:-:S02]  /*11a0*/  IMAD R2, R9, R2, R15 ;  /* 0x0000000209027224 */ /* 0x000fc400078e020f */
[----:B------:R-:W-:Y:S02]  /*11b0*/  IMAD R14, R5, R4, R7 ;  /* 0x00000004050e7224 */ /* 0x000fe400078e0207 */
[----:B------:R-:W-:Y:S02]  /*11c0*/  IMAD R15, R16, R9, R2 ;  /* 0x00000009100f7224 */ /* 0x000fe400078e0202 */
.L_x_15:
[----:B------:R-:W1:Y:S01]  /*11d0*/  LDCU UR4, c[0x0][0xb30] ;  /* 0x00016600ff0477ac */ /* 0x000e620008000800 */
[----:B------:R-:W2:Y:S08]  /*11e0*/  S2UR UR37, SR_CgaCtaId ;  /* 0x00000000002579c3 */ /* 0x000eb00000008800 */
[----:B------:R-:W3:Y:S01]  /*11f0*/  LDC R40, c[0x0][0xb24] ;  /* 0x0002c900ff287b82 */ /* 0x000ee20000000800 */
[----:B-1----:R-:W-:-:S09]  /*1200*/  UISETP.NE.AND UP1, UPT, UR4, 0x1, UPT ;  /* 0x000000010400788c */ /* 0x002fd2000bf25270 */
[----:B--2---:R-:W-:Y:S05]  /*1210*/  BRA.U UP1, `(.L_x_16) ;  /* 0x0000000101407547 */ /* 0x004fea000b800000 */
[----:B------:R-:W1:Y:S08]  /*1220*/  LDC.64 R4, c[0x0][0xb10] ;  /* 0x0002c400ff047b82 */ /* 0x000e700000000a00 */
[----:B------:R-:W2:Y:S08]  /*1230*/  LDC.64 R2, c[0x0][0xb18] ;  /* 0x0002c600ff027b82 */ /* 0x000eb00000000a00 */
[----:B------:R-:W4:Y:S08]  /*1240*/  LDC R6, c[0x0][0xb20] ;  /* 0x0002c800ff067b82 */ /* 0x000f300000000800 */
[----:B------:R-:W3:Y:S01]  /*1250*/  LDC R7, c[0x0][0xb0c] ;  /* 0x0002c300ff077b82 */ /* 0x000ee20000000800 */
[----:B-1----:R-:W-:-:S05]  /*1260*/  IMAD.HI.U32 R4, R15, R4, RZ ;  /* 0x000000040f047227 */ /* 0x002fca00078e00ff */
[----:B------:R-:W-:Y:S01]  /*1270*/  SHF.R.U32.HI R4, RZ, R5, R4 ;  /* 0x00000005ff047219 */ /* 0x000fe20000011604 */
[----:B--2---:R-:W-:Y:S01]  /*1280*/  IMAD.HI.U32 R3, R14, R3, RZ ;  /* 0x000000030e037227 */ /* 0x004fe200078e00ff */
[----:B------:R-:W-:-:S04]  /*1290*/  ISETP.NE.AND P0, PT, R2, 0x1, PT ;  /* 0x000000010200780c */ /* 0x000fc80003f05270 */
[----:B----4-:R-:W-:-:S04]  /*12a0*/  SHF.R.U32.HI R3, RZ, R6, R3 ;  /* 0x00000006ff037219 */ /* 0x010fc80000011603 */
[----:B------:R-:W-:Y:S02]  /*12b0*/  SEL R3, R14, R3, !P0 ;  /* 0x000000030e037207 */ /* 0x000fe40004000000 */
[----:B---3--:R-:W-:-:S04]  /*12c0*/  ISETP.NE.AND P1, PT, R7, 0x1, PT ;  /* 0x000000010700780c */ /* 0x008fc80003f25270 */
[----:B------:R-:W-:-:S05]  /*12d0*/  SEL R4, R15, R4, !P1 ;  /* 0x000000040f047207 */ /* 0x000fca0004800000 */
[----:B------:R-:W-:Y:S02]  /*12e0*/  IMAD.IADD R5, R3, 0x1, -R4 ;  /* 0x0000000103057824 */ /* 0x000fe400078e0a04 */
[----:B------:R-:W-:Y:S02]  /*12f0*/  IMAD.IADD R3, R4, 0x1, -R3 ;  /* 0x0000000104037824 */ /* 0x000fe400078e0a03 */
[----:B------:R-:W-:Y:S02]  /*1300*/  IMAD R15, R5, R7, R15 ;  /* 0x00000007050f7224 */ /* 0x000fe400078e020f */
[----:B------:R-:W-:-:S07]  /*1310*/  IMAD R14, R3, R2, R14 ;  /* 0x00000002030e7224 */ /* 0x000fce00078e020e */
.L_x_16:
[----:B------:R-:W-:Y:S01]  /*1320*/  BAR.SYNC.DEFER_BLOCKING 0x0 ;  /* 0x0000000000007b1d */ /* 0x000fe20000010000 */
[----:B------:R-:W-:Y:S01]  /*1330*/  UISETP.NE.AND UP1, UPT, UR8, 0x2, UPT ;  /* 0x000000020800788c */ /* 0x000fe2000bf25270 */
[----:B------:R-:W-:Y:S02]  /*1340*/  ISETP.NE.OR P5, PT, R0, 0x2, !P5 ;  /* 0x000000020000780c */ /* 0x000fe40006fa5670 */
[----:B------:R-:W-:-:S06]  /*1350*/  LOP3.LUT R2, R93, 0x1f, RZ, 0xc0, !PT ;  /* 0x0000001f5d027812 */ /* 0x000fcc00078ec0ff */
[----:B------:R-:W-:Y:S05]  /*1360*/  BRA.U UP1, `(.L_x_17) ;  /* 0x0000001101387547 */ /* 0x000fea000b800000 */
[----:B------:R-:W1:Y:S01]  /*1370*/  LDCU UR13, c[0x0][0x38c] ;  /* 0x00007180ff0d77ac */ /* 0x000e620008000800 */
[----:B------:R-:W2:Y:S01]  /*1380*/  LDC R8, c[0x0][0x370] ;  /* 0x0000dc00ff087b82 */ /* 0x000ea20000000800 */
[----:B------:R-:W-:Y:S01]  /*1390*/  PLOP3.LUT P1, PT, PT, PT, UP2, 0x80, 0x8 ;  /* 0x000000000008781c */ /* 0x000fe20003f2f028 */
[----:B------:R-:W-:Y:S01]  /*13a0*/  IMAD.MOV.U32 R17, RZ, RZ, 0x1 ;  /* 0x00000001ff117424 */ /* 0x000fe200078e00ff */
[----:B------:R-:W-:Y:S01]  /*13b0*/  ISETP.EQ.OR P4, PT, R2, RZ, P5 ;  /* 0x000000ff0200720c */ /* 0x000fe20002f82670 */
[----:B------:R-:W-:Y:S01]  /*13c0*/  IMAD.MOV.U32 R16, RZ, RZ, RZ ;  /* 0x000000ffff107224 */ /* 0x000fe200078e00ff */
[----:B------:R-:W-:Y:S02]  /*13d0*/  PLOP3.LUT P1, PT, P1, PT, PT, 0x8, 0x80 ;  /* 0x000000000080781c */ /* 0x000fe40000f2e170 */
[----:B------:R-:W-:Y:S01]  /*13e0*/  CS2R R12, SRZ ;  /* 0x00000000000c7805 */ /* 0x000fe2000001ff00 */
[----:B------:R-:W-:Y:S01]  /*13f0*/  IMAD.MOV.U32 R11, RZ, RZ, 0x1 ;  /* 0x00000001ff0b7424 */ /* 0x000fe200078e00ff */
[----:B------:R-:W4:Y:S01]  /*1400*/  LDC R0, c[0x0][0x374] ;  /* 0x0000dd00ff007b82 */ /* 0x000f220000000800 */
[----:B------:R-:W2:Y:S01]  /*1410*/  LDCU.64 UR22, c[0x0][0x348] ;  /* 0x00006900ff1677ac */ /* 0x000ea20008000a00 */
[----:B------:R-:W-:Y:S01]  /*1420*/  UMOV UR6, URZ ;  /* 0x000000ff00067c82 */ /* 0x000fe20008000000 */
[----:B-1----:R-:W-:-:S04]  /*1430*/  UIADD3 UR5, UPT, UPT, UR13, 0x1f, URZ ;  /* 0x0000001f0d057890 */ /* 0x002fc8000fffe0ff */
[----:B------:R-:W-:-:S04]  /*1440*/  USHF.R.S32.HI UR4, URZ, 0x1f, UR5 ;  /* 0x0000001fff047899 */ /* 0x000fc80008011405 */
[----:B------:R-:W-:-:S04]  /*1450*/  ULEA.HI UR4, UR4, UR5, URZ, 0x5 ;  /* 0x0000000504047291 */ /* 0x000fc8000f8f28ff */
[----:B------:R-:W-:Y:S02]  /*1460*/  USHF.R.S32.HI UR15, URZ, 0x5, UR4 ;  /* 0x00000005ff0f7899 */ /* 0x000fe40008011404 */
[----:B------:R-:W-:Y:S02]  /*1470*/  UIADD3 UR4, UPT, UPT, UR13, -0x1, URZ ;  /* 0xffffffff0d047890 */ /* 0x000fe4000fffe0ff */
[----:B------:R-:W-:Y:S02]  /*1480*/  UISETP.LT.U32.AND UP0, UPT, UR15, 0x3, UPT ;  /* 0x000000030f00788c */ /* 0x000fe4000bf01070 */
[----:B------:R-:W-:Y:S02]  /*1490*/  UISETP.GE.U32.AND UP1, UPT, UR4, -0x3f, UPT ;  /* 0xffffffc10400788c */ /* 0x000fe4000bf26070 */
[----:B------:R-:W-:Y:S02]  /*14a0*/  USEL UR14, UR15, 0x3, UP0 ;  /* 0x000000030f0e7887 */ /* 0x000fe40008000000 */
[----:B------:R-:W-:-:S02]  /*14b0*/  UIADD3 UR13, UPT, UPT, UR13, 0x3e, URZ ;  /* 0x0000003e0d0d7890 */ /* 0x000fc4000fffe0ff */
[----:B------:R-:W-:Y:S02]  /*14c0*/  UIADD3 UR5, UPT, UPT, UR14, -0x1, URZ ;  /* 0xffffffff0e057890 */ /* 0x000fe4000fffe0ff */
[----:B------:R-:W-:-:S03]  /*14d0*/  UIADD3 UR7, UPT, UPT, UR15, -UR14, URZ ;  /* 0x8000000e0f077290 */ /* 0x000fc6000fffe0ff */
[----:B------:R-:W-:-:S04]  /*14e0*/  @UP1 UIADD3 UR5, UPT, UPT, UR14, URZ, URZ ;  /* 0x000000ff0e051290 */ /* 0x000fc8000fffe0ff */
[----:B--2---:R-:W-:-:S12]  /*14f0*/  UIADD3 UR5, UPT, UPT, UR5, 0x1, URZ ;  /* 0x0000000105057890 */ /* 0x004fd8000fffe0ff */
.L_x_35:
[----:B------:R-:W-:Y:S01]  /*1500*/  UISETP.NE.AND UP0, UPT, UR37, URZ, UPT ;  /* 0x000000ff2500728c */ /* 0x000fe2000bf05270 */
[----:B------:R-:W1:Y:S08]  /*1510*/  S2UR UR37, SR_CgaCtaId ;  /* 0x00000000002579c3 */ /* 0x000e700000008800 */
[----:B------:R-:W-:Y:S05]  /*1520*/  BRA.U UP0, `(.L_x_18) ;  /* 0x0000000100347547 */ /* 0x000fea000b800000 */
[----:B------:R-:W2:Y:S01]  /*1530*/  S2R R2, SR_CgaCtaId ;  /* 0x0000000000027919 */ /* 0x000ea20000008800 */
[----:B------:R-:W-:-:S04]  /*1540*/  MOV R3, 0x400 ;  /* 0x0000040000037802 */ /* 0x000fc80000000f00 */
[----:B--2---:R-:W-:Y:S02]  /*1550*/  LEA R2, R2, R3, 0x18 ;  /* 0x0000000302027211 */ /* 0x004fe400078ec0ff */
[----:B------:R-:W-:-:S03]  /*1560*/  SHF.L.U32 R3, R11, 0x1f, RZ ;  /* 0x0000001f0b037819 */ /* 0x000fc600000006ff */
[----:B------:R-:W-:-:S04]  /*1570*/  IMAD R2, R12, 0x8, R2 ;  /* 0x000000080c027824 */ /* 0x000fc800078e0202 */
[----:B------:R-:W2:Y:S02]  /*1580*/  SYNCS.PHASECHK.TRANS64.TRYWAIT P0, [R2+URZ+0xe0], R3 ;  /* 0x0000e003020075a7 */ /* 0x000ea400080011ff */
[----:B--2---:R-:W-:Y:S05]  /*1590*/  @!P0 BRA `(.L_x_19) ;  /* 0x0000005c00508947 */ /* 0x004fea0003800000 */
.L_x_114:
[----:B------:R-:W-:Y:S01]  /*15a0*/  VIADD R12, R12, 0x1 ;  /* 0x000000010c0c7836 */ /* 0x000fe20000000000 */
[----:B------:R2:W-:Y:S04]  /*15b0*/  SYNCS.ARRIVE.TRANS64.A1T0 RZ, [R2+URZ+0xd0], RZ ;  /* 0x0000d0ff02ff79a7 */ /* 0x0005e800081000ff */
[----:B------:R-:W-:-:S04]  /*15c0*/  ISETP.NE.AND P0, PT, R12, 0x2, PT ;  /* 0x000000020c00780c */ /* 0x000fc80003f05270 */
[----:B------:R-:W-:Y:S02]  /*15d0*/  SEL R12, R12, RZ, P0 ;  /* 0x000000ff0c0c7207 */ /* 0x000fe40000000000 */
[----:B--2---:R-:W-:-:S04]  /*15e0*/  SEL R2, RZ, 0x1, P0 ;  /* 0x00000001ff027807 */ /* 0x004fc80000000000 */
[----:B------:R-:W-:-:S07]  /*15f0*/  LOP3.LUT R11, R11, R2, RZ, 0x3c, !PT ;  /* 0x000000020b0b7212 */ /* 0x000fce00078e3cff */
.L_x_18:
[----:B------:R-:W-:Y:S01]  /*1600*/  UMOV UR4, 0x400 ;  /* 0x0000040000047882 */ /* 0x000fe20000000000 */
[----:B------:R-:W-:Y:S01]  /*1610*/  SHF.L.U32 R2, R17, 0x1f, RZ ;  /* 0x0000001f11027819 */ /* 0x000fe200000006ff */
[----:B-1----:R-:W-:Y:S01]  /*1620*/  ULEA UR4, UR37, UR4, 0x18 ;  /* 0x0000000425047291 */ /* 0x002fe2000f8ec0ff */
[----:B------:R-:W-:Y:S01]  /*1630*/  R2UR UR35, R15 ;  /* 0x000000000f2372ca */ /* 0x000fe200000e0000 */
[----:B------:R-:W-:Y:S01]  /*1640*/  UISETP.GE.U32.AND UP0, UPT, UR13, 0x3f, UPT ;  /* 0x0000003f0d00788c */ /* 0x000fe2000bf06070 */
[----:B------:R-:W-:Y:S01]  /*1650*/  R2UR UR11, R14 ;  /* 0x000000000e0b72ca */ /* 0x000fe200000e0000 */
[----:B------:R-:W-:Y:S01]  /*1660*/  ULEA UR8, UR6, UR4, 0x3 ;  /* 0x0000000406087291 */ /* 0x000fe2000f8e18ff */
[----:B------:R-:W-:-:S08]  /*1670*/  UMOV UR24, URZ ;  /* 0x000000ff00187c82 */ /* 0x000fd00008000000 */
[----:B------:R1:W2:Y:S01]  /*1680*/  SYNCS.PHASECHK.TRANS64.TRYWAIT P0, [UR8+0x18], R2 ;  /* 0x00001802ff0075a7 */ /* 0x0002a20008001108 */
[----:B------:R-:W-:Y:S02]  /*1690*/  USHF.L.U32 UR35, UR35, 0x7, URZ ;  /* 0x0000000723237899 */ /* 0x000fe400080006ff */
[----:B------:R-:W-:Y:S01]  /*16a0*/  USHF.L.U32 UR11, UR11, 0x6, URZ ;  /* 0x000000060b0b7899 */ /* 0x000fe200080006ff */
[----:B------:R-:W-:Y:S11]  /*16b0*/  BRA.U !UP0, `(.L_x_20) ;  /* 0x0000000108a87547 */ /* 0x000ff6000b800000 */
[----:B------:R-:W-:Y:S01]  /*16c0*/  UMOV UR16, URZ ;  /* 0x000000ff00107c82 */ /* 0x000fe20008000000 */
[----:B------:R-:W-:-:S05]  /*16d0*/  UMOV UR17, UR6 ;  /* 0x0000000600117c82 */ /* 0x000fca0008000000 */
.L_x_25:
[----:B-1----:R-:W-:Y:S01]  /*16e0*/  ULEA UR33, UR17, UR4, 0x3 ;  /* 0x0000000411217291 */ /* 0x002fe2000f8e18ff */
[----:B--2---:R-:W-:Y:S01]  /*16f0*/  @!P5 MOV R3, 0x3000 ;  /* 0x000030000003d802 */ /* 0x004fe20000000f00 */
[----:B--2---:R-:W-:Y:S10]  /*1700*/  @P0 BRA `(.L_x_21) ;  /* 0x00000000000c0947 */ /* 0x004ff40003800000 */
[----:B------:R-:W-:-:S04]  /*1710*/  SHF.L.U32 R4, R17, 0x1f, RZ ;  /* 0x0000001f11047819 */ /* 0x000fc800000006ff */
[----:B------:R-:W2:Y:S02]  /*1720*/  SYNCS.PHASECHK.TRANS64.TRYWAIT P0, [UR33+0x18], R4 ;  /* 0x00001804ff0075a7 */ /* 0x000ea40008001121 */
[----:B--2---:R-:W-:Y:S05]  /*1730*/  @!P0 BRA `(.L_x_22) ;  /* 0x0000005800fc8947 */ /* 0x004fea0003800000 */
.L_x_21:
[----:B------:R2:W-:Y:S01]  /*1740*/  @!P5 SYNCS.ARRIVE.TRANS64 RZ, [UR33], R3 ;  /* 0x00000003ffffd9a7 */ /* 0x0005e20008000021 */
[----:B------:R-:W-:Y:S04]  /*1750*/  BSSY.RECONVERGENT B0, `(.L_x_23) ;  /* 0x0000003000007945 */ /* 0x000fe80003800200 */
[----:B------:R-:W-:Y:S05]  /*1760*/  @P4 BRA `(.L_x_24) ;  /* 0x0000000000044947 */ /* 0x000fea0003800000 */
[----:B------:R-:W-:Y:S05]  /*1770*/  BPT.TRAP 0x1 ;  /* 0x000000040000795c */ /* 0x000fea0000300000 */
.L_x_24:
[----:B------:R-:W-:Y:S05]  /*1780*/  BSYNC.RECONVERGENT B0 ;  /* 0x0000000000007941 */ /* 0x000fea0003800200 */
.L_x_23:
[----:B------:R-:W-:Y:S02]  /*1790*/  UIADD3 UR6, UPT, UPT, UR17, 0x1, URZ ;  /* 0x0000000111067890 */ /* 0x000fe4000fffe0ff */
[----:B------:R-:W-:Y:S02]  /*17a0*/  ULEA UR32, UR17, UR4, 0xd ;  /* 0x0000000411207291 */ /* 0x000fe4000f8e68ff */
[----:B------:R-:W-:Y:S02]  /*17b0*/  UISETP.NE.AND UP0, UPT, UR6, 0x3, UPT ;  /* 0x000000030600788c */ /* 0x000fe4000bf05270 */
[----:B------:R-:W-:Y:S02]  /*17c0*/  UIADD3 UR26, UP1, UPT, UR22, 0x80, URZ ;  /* 0x00000080161a7890 */ /* 0x000fe4000ff3e0ff */
[----:B------:R-:W-:Y:S02]  /*17d0*/  USEL UR9, URZ, 0x1, UP0 ;  /* 0x00000001ff097887 */ /* 0x000fe40008000000 */
[----:B------:R-:W-:-:S02]  /*17e0*/  USEL UR6, UR6, URZ, UP0 ;  /* 0x000000ff06067287 */ /* 0x000fc40008000000 */
[----:B------:R-:W-:Y:S02]  /*17f0*/  UIADD3 UR20, UP0, UPT, UR22, 0x180, URZ ;  /* 0x0000018016147890 */ /* 0x000fe4000ff1e0ff */
[----:B------:R-:W-:Y:S01]  /*1800*/  ULEA UR8, UR6, UR4, 0x3 ;  /* 0x0000000406087291 */ /* 0x000fe2000f8e18ff */
[----:B------:R-:W-:Y:S01]  /*1810*/  LOP3.LUT R17, R17, UR9, RZ, 0x3c, !PT ;  /* 0x0000000911117c12 */ /* 0x000fe2000f8e3cff */
[----:B------:R-:W-:Y:S02]  /*1820*/  USHF.L.U32 UR34, UR16, 0x5, URZ ;  /* 0x0000000510227899 */ /* 0x000fe400080006ff */
[----:B------:R-:W-:Y:S01]  /*1830*/  UIADD3.X UR27, UPT, UPT, URZ, UR23, URZ, UP1, !UPT ;  /* 0x00000017ff1b7290 */ /* 0x000fe20008ffe4ff */
[----:B-1----:R-:W-:Y:S01]  /*1840*/  SHF.L.U32 R2, R17, 0x1f, RZ ;  /* 0x0000001f11027819 */ /* 0x002fe200000006ff */
[----:B------:R-:W-:Y:S02]  /*1850*/  UIADD3 UR32, UPT, UPT, UR32, 0x6400, URZ ;  /* 0x0000640020207890 */ /* 0x000fe4000fffe0ff */
[----:B------:R-:W-:Y:S01]  /*1860*/  UIADD3.X UR21, UPT, UPT, URZ, UR23, URZ, UP0, !UPT ;  /* 0x00000017ff157290 */ /* 0x000fe200087fe4ff */
[----:B------:R1:W1:Y:S01]  /*1870*/  SYNCS.PHASECHK.TRANS64.TRYWAIT P0, [UR8+0x18], R2 ;  /* 0x00001802ff0075a7 */ /* 0x0002620008001108 */
[----:B------:R-:W-:Y:S01]  /*1880*/  ULEA UR8, UR17, UR4, 0xc ;  /* 0x0000000411087291 */ /* 0x000fe2000f8e60ff */
[----:B------:R-:W-:Y:S01]  /*1890*/  UMOV UR18, 0x0 ;  /* 0x0000000000127882 */ /* 0x000fe20000000000 */
[----:B------:R-:W-:-:S02]  /*18a0*/  UMOV UR19, 0x10000000 ;  /* 0x1000000000137882 */ /* 0x000fc40000000000 */
[----:B------:R-:W-:Y:S01]  /*18b0*/  UIADD3 UR8, UPT, UPT, UR8, 0xc400, URZ ;  /* 0x0000c40008087890 */ /* 0x000fe2000fffe0ff */
[----:B------:R1:W-:Y:S01]  /*18c0*/  UTMALDG.3D [UR32], [UR26], desc[UR18] ;  /* 0x000012201a0075b4 */ /* 0x0003e20008011000 */
[----:B------:R-:W-:Y:S01]  /*18d0*/  UMOV UR12, UR36 ;  /* 0x00000024000c7c82 */ /* 0x000fe20008000000 */
[----:B------:R-:W-:Y:S01]  /*18e0*/  UMOV UR9, UR33 ;  /* 0x0000002100097c82 */ /* 0x000fe20008000000 */
[----:B------:R-:W-:Y:S01]  /*18f0*/  UMOV UR10, UR34 ;  /* 0x00000022000a7c82 */ /* 0x000fe20008000000 */
[----:B------:R-:W-:Y:S01]  /*1900*/  UIADD3 UR16, UPT, UPT, UR16, 0x1, URZ ;  /* 0x0000000110107890 */ /* 0x000fe2000fffe0ff */
[----:B------:R-:W-:Y:S01]  /*1910*/  UMOV UR24, UR5 ;  /* 0x0000000500187c82 */ /* 0x000fe20008000000 */
[----:B------:R-:W-:Y:S02]  /*1920*/  UMOV UR17, UR6 ;  /* 0x0000000600117c82 */ /* 0x000fe40008000000 */
[----:B------:R1:W-:Y:S01]  /*1930*/  UTMALDG.3D [UR8], [UR20], desc[UR18] ;  /* 0x00001208140075b4 */ /* 0x0003e20008011000 */
[----:B------:R-:W-:-:S09]  /*1940*/  UISETP.NE.AND UP0, UPT, UR16, UR5, UPT ;  /* 0x000000051000728c */ /* 0x000fd2000bf05270 */
[----:B------:R-:W-:Y:S05]  /*1950*/  BRA.U UP0, `(.L_x_25) ;  /* 0xfffffffd00607547 */ /* 0x000fea000b83ffff */
.L_x_20:
[----:B-1----:R-:W-:Y:S01]  /*1960*/  ULEA UR8, UR6, UR4, 0x3 ;  /* 0x0000000406087291 */ /* 0x002fe2000f8e18ff */
[----:B------:R-:W-:Y:S01]  /*1970*/  SHF.L.U32 R2, R17, 0x1f, RZ ;  /* 0x0000001f11027819 */ /* 0x000fe200000006ff */
[----:B------:R-:W-:Y:S01]  /*1980*/  @!P1 SYNCS.ARRIVE.TRANS64.A1T0 RZ, [UR4+0x68], RZ ;  /* 0x000068ffffff99a7 */ /* 0x000fe20008100004 */
[----:B------:R-:W-:-:S06]  /*1990*/  UISETP.GT.AND UP0, UPT, UR15, UR14, UPT ;  /* 0x0000000e0f00728c */ /* 0x000fcc000bf04270 */
[----:B--2---:R1:W2:Y:S03]  /*19a0*/  SYNCS.PHASECHK.TRANS64.TRYWAIT P0, [UR8+0x18], R2 ;  /* 0x00001802ff0075a7 */ /* 0x0042a60008001108 */
[----:B------:R-:W-:Y:S05]  /*19b0*/  BRA.U !UP0, `(.L_x_26) ;  /* 0x0000000108ac7547 */ /* 0x000fea000b800000 */
[----:B------:R-:W-:Y:S01]  /*19c0*/  UIADD3 UR21, UPT, UPT, UR7, UR24, URZ ;  /* 0x0000001807157290 */ /* 0x000fe2000fffe0ff */
[----:B------:R-:W-:-:S11]  /*19d0*/  UMOV UR25, UR6 ;  /* 0x0000000600197c82 */ /* 0x000fd60008000000 */
.L_x_31:
[----:B-1----:R-:W-:Y:S01]  /*19e0*/  ULEA UR17, UR25, UR4, 0x3 ;  /* 0x0000000419117291 */ /* 0x002fe2000f8e18ff */
[----:B--2---:R-:W-:Y:S01]  /*19f0*/  @!P5 MOV R3, 0x3000 ;  /* 0x000030000003d802 */ /* 0x004fe20000000f00 */
[----:B--2---:R-:W-:Y:S10]  /*1a00*/  @P0 BRA `(.L_x_27) ;  /* 0x00000000000c0947 */ /* 0x004ff40003800000 */
[----:B------:R-:W-:-:S04]  /*1a10*/  SHF.L.U32 R4, R17, 0x1f, RZ ;  /* 0x0000001f11047819 */ /* 0x000fc800000006ff */
[----:B------:R-:W2:Y:S02]  /*1a20*/  SYNCS.PHASECHK.TRANS64.TRYWAIT P0, [UR17+0x18], R4 ;  /* 0x00001804ff0075a7 */ /* 0x000ea40008001111 */
[----:B--2---:R-:W-:Y:S05]  /*1a30*/  @!P0 BRA `(.L_x_28) ;  /* 0x0000005800548947 */ /* 0x004fea0003800000 */
.L_x_27:
[----:B------:R2:W-:Y:S01]  /*1a40*/  @!P5 SYNCS.ARRIVE.TRANS64 RZ, [UR17], R3 ;  /* 0x00000003ffffd9a7 */ /* 0x0005e20008000011 */
[----:B------:R-:W-:Y:S04]  /*1a50*/  BSSY.RECONVERGENT B0, `(.L_x_29) ;  /* 0x0000003000007945 */ /* 0x000fe80003800200 */
[----:B------:R-:W-:Y:S05]  /*1a60*/  @P4 BRA `(.L_x_30) ;  /* 0x0000000000044947 */ /* 0x000fea0003800000 */
[----:B------:R-:W-:Y:S05]  /*1a70*/  BPT.TRAP 0x1 ;  /* 0x000000040000795c */ /* 0x000fea0000300000 */
.L_x_30:
[----:B------:R-:W-:Y:S05]  /*1a80*/  BSYNC.RECONVERGENT B0 ;  /* 0x0000000000007941 */ /* 0x000fea0003800200 */
.L_x_29:
        /* <DEDUP_REMOVED lines=10> */
[----:B------:R-:W-:Y:S01]  /*1b30*/  UIADD3 UR16, UPT, UPT, UR16, 0x6400, URZ ;  /* 0x0000640010107890 */ /* 0x000fe2000fffe0ff */
[----:B-1----:R-:W-:Y:S01]  /*1b40*/  SHF.L.U32 R2, R17, 0x1f, RZ ;  /* 0x0000001f11027819 */ /* 0x002fe200000006ff */
[----:B------:R-:W-:Y:S02]  /*1b50*/  UIADD3.X UR31, UPT, UPT, URZ, UR23, URZ, UP1, !UPT ;  /* 0x00000017ff1f7290 */ /* 0x000fe40008ffe4ff */
[----:B------:R-:W-:Y:S01]  /*1b60*/  UIADD3.X UR29, UPT, UPT, URZ, UR23, URZ, UP0, !UPT ;  /* 0x00000017ff1d7290 */ /* 0x000fe200087fe4ff */
[----:B------:R1:W1:Y:S01]  /*1b70*/  SYNCS.PHASECHK.TRANS64.TRYWAIT P0, [UR8+0x18], R2 ;  /* 0x00001802ff0075a7 */ /* 0x0002620008001108 */
[----:B------:R-:W-:Y:S01]  /*1b80*/  ULEA UR8, UR25, UR4, 0xc ;  /* 0x0000000419087291 */ /* 0x000fe2000f8e60ff */
[----:B------:R-:W-:Y:S01]  /*1b90*/  UMOV UR26, 0x0 ;  /* 0x00000000001a7882 */ /* 0x000fe20000000000 */
[----:B------:R-:W-:-:S02]  /*1ba0*/  UMOV UR27, 0x10000000 ;  /* 0x10000000001b7882 */ /* 0x000fc40000000000 */
[----:B------:R-:W-:Y:S01]  /*1bb0*/  UIADD3 UR8, UPT, UPT, UR8, 0xc400, URZ ;  /* 0x0000c40008087890 */ /* 0x000fe2000fffe0ff */
[----:B------:R-:W-:Y:S01]  /*1bc0*/  UMOV UR19, UR35 ;  /* 0x0000002300137c82 */ /* 0x000fe20008000000 */
[----:B------:R-:W-:Y:S01]  /*1bd0*/  UMOV UR20, UR36 ;  /* 0x0000002400147c82 */ /* 0x000fe20008000000 */
[----:B------:R-:W-:Y:S01]  /*1be0*/  UMOV UR12, UR36 ;  /* 0x00000024000c7c82 */ /* 0x000fe20008000000 */
[----:B------:R-:W-:Y:S01]  /*1bf0*/  UMOV UR9, UR17 ;  /* 0x0000001100097c82 */ /* 0x000fe20008000000 */
[----:B------:R-:W-:Y:S01]  /*1c00*/  UMOV UR10, UR18 ;  /* 0x00000012000a7c82 */ /* 0x000fe20008000000 */
[----:B------:R1:W-:Y:S01]  /*1c10*/  UTMALDG.3D [UR16], [UR30], desc[UR26] ;  /* 0x00001a101e0075b4 */ /* 0x0003e20008011000 */
[----:B------:R-:W-:Y:S01]  /*1c20*/  UIADD3 UR24, UPT, UPT, UR24, 0x1, URZ ;  /* 0x0000000118187890 */ /* 0x000fe2000fffe0ff */
[----:B------:R-:W-:-:S03]  /*1c30*/  UMOV UR25, UR6 ;  /* 0x0000000600197c82 */ /* 0x000fc60008000000 */
[----:B------:R-:W-:Y:S01]  /*1c40*/  UISETP.NE.AND UP0, UPT, UR24, UR21, UPT ;  /* 0x000000151800728c */ /* 0x000fe2000bf05270 */
[----:B------:R1:W-:Y:S08]  /*1c50*/  UTMALDG.3D [UR8], [UR28], desc[UR26] ;  /* 0x00001a081c0075b4 */ /* 0x0003f00008011000 */
[----:B------:R-:W-:Y:S05]  /*1c60*/  BRA.U UP0, `(.L_x_31) ;  /* 0xfffffffd005c7547 */ /* 0x000fea000b83ffff */
.L_x_26:
[C---:B-1----:R-:W-:Y:S01]  /*1c70*/  LEA R2, R16.reuse, UR4, 0x3 ;  /* 0x0000000410027c11 */ /* 0x042fe2000f8e18ff */
[----:B------:R-:W-:Y:S01]  /*1c80*/  NOP ;  /* 0x0000000000007918 */ /* 0x000fe20000000000 */
[----:B--2---:R-:W-:Y:S02]  /*1c90*/  SHF.L.U32 R3, R13, 0x1f, RZ ;  /* 0x0000001f0d037819 */ /* 0x004fe400000006ff */
[----:B------:R-:W-:Y:S02]  /*1ca0*/  LEA R4, R16, UR4, 0x4 ;  /* 0x0000000410047c11 */ /* 0x000fe4000f8e20ff */
[----:B------:R-:W1:Y:S02]  /*1cb0*/  SYNCS.PHASECHK.TRANS64.TRYWAIT P0, [R2+URZ+0x70], R3 ;  /* 0x00007003020075a7 */ /* 0x000e6400080011ff */
[----:B-1----:R-:W-:Y:S05]  /*1cc0*/  @!P0 BRA `(.L_x_32) ;  /* 0x0000005400c88947 */ /* 0x002fea0003800000 */
.L_x_117:
[----:B------:R-:W2:Y:S01]  /*1cd0*/  LDS.128 R4, [R4+0x100] ;  /* 0x0001000004047984 */ /* 0x000ea20000000c00 */
[----:B---3--:R-:W-:Y:S01]  /*1ce0*/  ISETP.GE.AND P0, PT, R40, 0x1, PT ;  /* 0x000000012800780c */ /* 0x008fe20003f06270 */
[----:B-1----:R-:W-:Y:S01]  /*1cf0*/  VIADD R2, R2, 0x80 ;  /* 0x0000008002027836 */ /* 0x002fe20000000000 */
[----:B------:R-:W-:Y:S01]  /*1d00*/  @!PT LDS RZ, [RZ] ;  /* 0x00000000fffff984 */ /* 0x000fe20000000800 */
[----:B------:R-:W-:Y:S01]  /*1d10*/  @!PT LDS RZ, [RZ] ;  /* 0x00000000fffff984 */ /* 0x000fe20000000800 */
[----:B------:R-:W-:Y:S01]  /*1d20*/  @!PT LDS RZ, [RZ] ;  /* 0x00000000fffff984 */ /* 0x000fe20000000800 */
[----:B------:R-:W-:Y:S01]  /*1d30*/  @!PT LDS RZ, [RZ] ;  /* 0x00000000fffff984 */ /* 0x000fe20000000800 */
[----:B------:R1:W-:Y:S06]  /*1d40*/  MEMBAR.ALL.CTA ;  /* 0x0000000000007992 */ /* 0x0003ec0000008000 */
[----:B-1----:R-:W1:Y:S01]  /*1d50*/  FENCE.VIEW.ASYNC.S ;  /* 0x00000000000073c6 */ /* 0x002e620000000000 */
[----:B------:R-:W-:-:S04]  /*1d60*/  PRMT R2, RZ, 0x654, R2 ;  /* 0x00000654ff027816 */ /* 0x000fc80000000002 */
[----:B-1----:R1:W-:Y:S01]  /*1d70*/  SYNCS.ARRIVE.TRANS64.RED.A1T0 RZ, [R2+URZ], RZ ;  /* 0x000000ff02ff79a7 */ /* 0x0023e200081004ff */
[----:B--2---:R-:W-:-:S13]  /*1d80*/  LOP3.LUT P2, RZ, R6, 0x1, RZ, 0xc0, !PT ;  /* 0x0000000106ff7812 */ /* 0x004fda000784c0ff */
[----:B------:R-:W-:Y:S01]  /*1d90*/  @P2 SHF.R.U32.HI R3, RZ, 0x10, R5 ;  /* 0x00000010ff032819 */ /* 0x000fe20000011605 */
[----:B------:R-:W-:Y:S01]  /*1da0*/  VOTEU.ANY UP0, P2 ;  /* 0x0000000000ff7886 */ /* 0x000fe20001000100 */
[----:B------:R-:W-:Y:S02]  /*1db0*/  @P2 MOV R10, R4 ;  /* 0x00000004000a2202 */ /* 0x000fe40000000f00 */
[----:B------:R-:W-:Y:S02]  /*1dc0*/  @P2 R2UR.BROADCAST UR8, R3 ;  /* 0x00000000030822ca */ /* 0x000fe400008e0000 */
[----:B------:R-:W-:-:S11]  /*1dd0*/  @P2 LOP3.LUT R9, R5, 0xffff, RZ, 0xc0, !PT ;  /* 0x0000ffff05092812 */ /* 0x000fd600078ec0ff */
[----:B------:R-:W-:Y:S01]  /*1de0*/  @UP0 UMOV UR36, UR8 ;  /* 0x0000000800240c82 */ /* 0x000fe20008000000 */
[----:B-1----:R-:W-:Y:S05]  /*1df0*/  @!P0 BRA `(.L_x_33) ;  /* 0x0000000000b88947 */ /* 0x002fea0003800000 */
[----:B------:R-:W4:Y:S01]  /*1e00*/  LDC.64 R4, c[0x0][0xb18] ;  /* 0x0002c600ff047b82 */ /* 0x000f220000000a00 */
[----:B------:R-:W-:-:S07]  /*1e10*/  ISETP.NE.AND P3, PT, R40, 0x1, PT ;  /* 0x000000012800780c */ /* 0x000fce0003f65270 */
[----:B------:R-:W1:Y:S08]  /*1e20*/  LDC.64 R6, c[0x0][0xb10] ;  /* 0x0002c400ff067b82 */ /* 0x000e700000000a00 */
[----:B------:R-:W2:Y:S08]  /*1e30*/  LDC R14, c[0x0][0xb20] ;  /* 0x0002c800ff0e7b82 */ /* 0x000eb00000000800 */
[----:B------:R-:W3:Y:S01]  /*1e40*/  LDC R15, c[0x0][0xb0c] ;  /* 0x0002c300ff0f7b82 */ /* 0x000ee20000000800 */
[----:B----4-:R-:W-:Y:S01]  /*1e50*/  IMAD.HI.U32 R19, R0, R5, RZ ;  /* 0x0000000500137227 */ /* 0x010fe200078e00ff */
[----:B------:R-:W-:-:S03]  /*1e60*/  ISETP.NE.AND P0, PT, R4, 0x1, PT ;  /* 0x000000010400780c */ /* 0x000fc60003f05270 */
[----:B------:R-:W-:-:S03]  /*1e70*/  IMAD.HI.U32 R5, R9, R5, RZ ;  /* 0x0000000509057227 */ /* 0x000fc600078e00ff */
[----:B------:R-:W4:Y:S01]  /*1e80*/  LDC.64 R2, c[0x0][0xb28] ;  /* 0x0002ca00ff027b82 */ /* 0x000f220000000a00 */
[----:B-1----:R-:W-:-:S04]  /*1e90*/  IMAD.HI.U32 R20, R8, R6, RZ ;  /* 0x0000000608147227 */ /* 0x002fc800078e00ff */
[----:B------:R-:W-:Y:S01]  /*1ea0*/  IMAD.HI.U32 R21, R10, R6, RZ ;  /* 0x000000060a157227 */ /* 0x000fe200078e00ff */
[----:B------:R-:W-:Y:S02]  /*1eb0*/  SHF.R.U32.HI R20, RZ, R7, R20 ;  /* 0x00000007ff147219 */ /* 0x000fe40000011614 */
[-C--:B--2---:R-:W-:Y:S02]  /*1ec0*/  SHF.R.U32.HI R19, RZ, R14.reuse, R19 ;  /* 0x0000000eff137219 */ /* 0x084fe40000011613 */
[----:B------:R-:W-:Y:S02]  /*1ed0*/  SHF.R.U32.HI R5, RZ, R14, R5 ;  /* 0x0000000eff057219 */ /* 0x000fe40000011605 */
[----:B------:R-:W-:Y:S02]  /*1ee0*/  SEL R19, R0, R19, !P0 ;  /* 0x0000001300137207 */ /* 0x000fe40004000000 */
[----:B------:R-:W-:Y:S02]  /*1ef0*/  SHF.R.U32.HI R21, RZ, R7, R21 ;  /* 0x00000007ff157219 */ /* 0x000fe40000011615 */
[----:B---3--:R-:W-:-:S02]  /*1f00*/  ISETP.NE.AND P1, PT, R15, 0x1, PT ;  /* 0x000000010f00780c */ /* 0x008fc40003f25270 */
[----:B------:R-:W-:Y:S02]  /*1f10*/  SEL R5, R9, R5, !P0 ;  /* 0x0000000509057207 */ /* 0x000fe40004000000 */
[----:B------:R-:W-:Y:S02]  /*1f20*/  SEL R20, R8, R20, !P1 ;  /* 0x0000001408147207 */ /* 0x000fe40004800000 */
[----:B------:R-:W-:Y:S01]  /*1f30*/  SEL R21, R10, R21, !P1 ;  /* 0x000000150a157207 */ /* 0x000fe20004800000 */
[----:B----4-:R-:W-:-:S04]  /*1f40*/  IMAD.HI.U32 R18, R19, R2, RZ ;  /* 0x0000000213127227 */ /* 0x010fc800078e00ff */
        /* <DEDUP_REMOVED lines=10> */
[----:B------:R-:W-:-:S04]  /*1ff0*/  @!P0 IMAD.HI.U32 R7, R21, R2, RZ ;  /* 0x0000000215078227 */ /* 0x000fc800078e00ff */
[----:B------:R-:W-:Y:S01]  /*2000*/  IMAD.MOV R2, RZ, RZ, -R6 ;  /* 0x000000ffff027224 */ /* 0x000fe200078e0a06 */
[----:B------:R-:W-:Y:S02]  /*2010*/  @!P0 SHF.R.U32.HI R3, RZ, R3, R7 ;  /* 0x00000003ff038219 */ /* 0x000fe40000011607 */
[----:B------:R-:W-:Y:S01]  /*2020*/  IADD3 R7, PT, PT, -R5, RZ, RZ ;  /* 0x000000ff05077210 */ /* 0x000fe20007ffe1ff */
[----:B------:R-:W-:Y:S01]  /*2030*/  IMAD R2, R40, R2, R5 ;  /* 0x0000000228027224 */ /* 0x000fe200078e0205 */
        /* <DEDUP_REMOVED lines=10> */
.L_x_33:
[----:B------:R-:W1:Y:S02]  /*20e0*/  LDCU UR8, c[0x0][0xb30] ;  /* 0x00016600ff0877ac */ /* 0x000e640008000800 */
[----:B-1----:R-:W-:-:S09]  /*20f0*/  UISETP.NE.AND UP0, UPT, UR8, 0x1, UPT ;  /* 0x000000010800788c */ /* 0x002fd2000bf05270 */
[----:B------:R-:W-:Y:S05]  /*2100*/  BRA.U UP0, `(.L_x_34) ;  /* 0x0000000100407547 */ /* 0x000fea000b800000 */
[----:B------:R-:W1:Y:S08]  /*2110*/  LDC.64 R4, c[0x0][0xb10] ;  /* 0x0002c400ff047b82 */ /* 0x000e700000000a00 */
[----:B------:R-:W2:Y:S08]  /*2120*/  LDC.64 R2, c[0x0][0xb18] ;  /* 0x0002c600ff027b82 */ /* 0x000eb00000000a00 */
[----:B------:R-:W3:Y:S08]  /*2130*/  LDC R6, c[0x0][0xb20] ;  /* 0x0002c800ff067b82 */ /* 0x000ef00000000800 */
[----:B------:R-:W4:Y:S01]  /*2140*/  LDC R7, c[0x0][0xb0c] ;  /* 0x0002c300ff077b82 */ /* 0x000f220000000800 */
[----:B-1----:R-:W-:-:S05]  /*2150*/  IMAD.HI.U32 R4, R10, R4, RZ ;  /* 0x000000040a047227 */ /* 0x002fca00078e00ff */
[----:B------:R-:W-:Y:S01]  /*2160*/  SHF.R.U32.HI R4, RZ, R5, R4 ;  /* 0x00000005ff047219 */ /* 0x000fe20000011604 */
[----:B--2---:R-:W-:Y:S01]  /*2170*/  IMAD.HI.U32 R3, R9, R3, RZ ;  /* 0x0000000309037227 */ /* 0x004fe200078e00ff */
[----:B------:R-:W-:-:S04]  /*2180*/  ISETP.NE.AND P0, PT, R2, 0x1, PT ;  /* 0x000000010200780c */ /* 0x000fc80003f05270 */
[----:B---3--:R-:W-:-:S04]  /*2190*/  SHF.R.U32.HI R3, RZ, R6, R3 ;  /* 0x00000006ff037219 */ /* 0x008fc80000011603 */
[----:B------:R-:W-:Y:S02]  /*21a0*/  SEL R3, R9, R3, !P0 ;  /* 0x0000000309037207 */ /* 0x000fe40004000000 */
[----:B----4-:R-:W-:-:S04]  /*21b0*/  ISETP.NE.AND P1, PT, R7, 0x1, PT ;  /* 0x000000010700780c */ /* 0x010fc80003f25270 */
[----:B------:R-:W-:-:S05]  /*21c0*/  SEL R4, R10, R4, !P1 ;  /* 0x000000040a047207 */ /* 0x000fca0004800000 */
[----:B------:R-:W-:Y:S02]  /*21d0*/  IMAD.IADD R5, R3, 0x1, -R4 ;  /* 0x0000000103057824 */ /* 0x000fe400078e0a04 */
[----:B------:R-:W-:Y:S02]  /*21e0*/  IMAD.IADD R3, R4, 0x1, -R3 ;  /* 0x0000000104037824 */ /* 0x000fe400078e0a03 */
[----:B------:R-:W-:Y:S02]  /*21f0*/  IMAD R10, R5, R7, R10 ;  /* 0x00000007050a7224 */ /* 0x000fe400078e020a */
[----:B------:R-:W-:-:S07]  /*2200*/  IMAD R9, R3, R2, R9 ;  /* 0x0000000203097224 */ /* 0x000fce00078e0209 */
.L_x_34:
[----:B------:R-:W-:Y:S01]  /*2210*/  VIADD R16, R16, 0x1 ;  /* 0x0000000110107836 */ /* 0x000fe20000000000 */
[----:B------:R-:W-:Y:S01]  /*2220*/  PLOP3.LUT P1, PT, PT, PT, PT, 0x80, 0x8 ;  /* 0x000000000008781c */ /* 0x000fe20003f2f070 */
[----:B------:R-:W-:Y:S02]  /*2230*/  IMAD.IADD R15, R10, 0x1, R87 ;  /* 0x000000010a0f7824 */ /* 0x000fe400078e0257 */
[----:B------:R-:W-:Y:S01]  /*2240*/  IMAD.IADD R14, R9, 0x1, R86 ;  /* 0x00000001090e7824 */ /* 0x000fe200078e0256 */
[----:B------:R-:W-:-:S04]  /*2250*/  ISETP.NE.AND P0, PT, R16, 0x2, PT ;  /* 0x000000021000780c */ /* 0x000fc80003f05270 */
[----:B------:R-:W-:Y:S02]  /*2260*/  SEL R2, RZ, 0x1, P0 ;  /* 0x00000001ff027807 */ /* 0x000fe40000000000 */
[----:B------:R-:W-:Y:S02]  /*2270*/  SEL R16, R16, RZ, P0 ;  /* 0x000000ff10107207 */ /* 0x000fe40000000000 */
[----:B------:R-:W-:Y:S01]  /*2280*/  LOP3.LUT R13, R13, R2, RZ, 0x3c, !PT ;  /* 0x000000020d0d7212 */ /* 0x000fe200078e3cff */
[----:B------:R-:W-:Y:S06]  /*2290*/  @P2 BRA `(.L_x_35) ;  /* 0xfffffff000982947 */ /* 0x000fec000383ffff */
[----:B------:R-:W-:Y:S01]  /*22a0*/  UIADD3 UR4, UPT, UPT, UR4, 0x18, URZ ;  /* 0x0000001804047890 */ /* 0x000fe2000fffe0ff */
[----:B------:R-:W-:-:S03]  /*22b0*/  SHF.L.U32 R2, R17, 0x1f, RZ ;  /* 0x0000001f11027819 */ /* 0x000fc600000006ff */
[----:B------:R-:W-:-:S09]  /*22c0*/  ULEA UR5, UR6, UR4, 0x3 ;  /* 0x0000000406057291 */ /* 0x000fd2000f8e18ff */
[----:B------:R-:W1:Y:S02]  /*22d0*/  SYNCS.PHASECHK.TRANS64.TRYWAIT P0, [UR5], R2 ;  /* 0x00000002ff0075a7 */ /* 0x000e640008001105 */
[----:B-1----:R-:W-:Y:S05]  /*22e0*/  @!P0 BRA `(.L_x_36) ;  /* 0x0000005000548947 */ /* 0x002fea0003800000 */
.L_x_119:
[----:B------:R-:W-:-:S04]  /*22f0*/  UIADD3 UR6, UPT, UPT, UR6, 0x1, URZ ;  /* 0x0000000106067890 */ /* 0x000fc8000fffe0ff */
[----:B------:R-:W-:-:S04]  /*2300*/  UISETP.NE.AND UP0, UPT, UR6, 0x3, UPT ;  /* 0x000000030600788c */ /* 0x000fc8000bf05270 */
[----:B------:R-:W-:Y:S02]  /*2310*/  USEL UR7, URZ, 0x1, UP0 ;  /* 0x00000001ff077887 */ /* 0x000fe40008000000 */
[----:B------:R-:W-:-:S04]  /*2320*/  USEL UR6, UR6, URZ, UP0 ;  /* 0x000000ff06067287 */ /* 0x000fc80008000000 */
[----:B------:R-:W-:Y:S01]  /*2330*/  ULEA UR5, UR6, UR4, 0x3 ;  /* 0x0000000406057291 */ /* 0x000fe2000f8e18ff */
[----:B------:R-:W-:-:S04]  /*2340*/  LOP3.LUT R17, R17, UR7, RZ, 0x3c, !PT ;  /* 0x0000000711117c12 */ /* 0x000fc8000f8e3cff */
[----:B-1----:R-:W-:-:S04]  /*2350*/  SHF.L.U32 R2, R17, 0x1f, RZ ;  /* 0x0000001f11027819 */ /* 0x002fc800000006ff */
[----:B------:R-:W1:Y:S02]  /*2360*/  SYNCS.PHASECHK.TRANS64.TRYWAIT P0, [UR5], R2 ;  /* 0x00000002ff0075a7 */ /* 0x000e640008001105 */
[----:B-1----:R-:W-:Y:S05]  /*2370*/  @!P0 BRA `(.L_x_37) ;  /* 0x0000005000488947 */ /* 0x002fea0003800000 */
.L_x_121:
[----:B------:R-:W-:-:S04]  /*2380*/  UIADD3 UR6, UPT, UPT, UR6, 0x1, URZ ;  /* 0x0000000106067890 */ /* 0x000fc8000fffe0ff */
[----:B------:R-:W-:-:S04]  /*2390*/  UISETP.NE.AND UP0, UPT, UR6, 0x3, UPT ;  /* 0x000000030600788c */ /* 0x000fc8000bf05270 */
[----:B------:R-:W-:Y:S02]  /*23a0*/  USEL UR5, URZ, 0x1, UP0 ;  /* 0x00000001ff057887 */ /* 0x000fe40008000000 */
[----:B------:R-:W-:-:S04]  /*23b0*/  USEL UR6, UR6, URZ, UP0 ;  /* 0x000000ff06067287 */ /* 0x000fc80008000000 */
[----:B------:R-:W-:Y:S01]  /*23c0*/  ULEA UR6, UR6, UR4, 0x3 ;  /* 0x0000000406067291 */ /* 0x000fe2000f8e18ff */
[----:B-1----:R-:W-:-:S04]  /*23d0*/  LOP3.LUT R2, R17, UR5, RZ, 0x3c, !PT ;  /* 0x0000000511027c12 */ /* 0x002fc8000f8e3cff */
[----:B------:R-:W-:Y:S01]  /*23e0*/  SHF.L.U32 R2, R2, 0x1f, RZ ;  /* 0x0000001f02027819 */ /* 0x000fe200000006ff */
[----:B----4-:R-:W-:-:S07]  /*23f0*/  IMAD.U32 R0, RZ, RZ, UR6 ;  /* 0x00000006ff007e24 */ /* 0x010fce000f8e00ff */
.L_x_38:
[----:B-1----:R1:W2:Y:S02]  /*2400*/  SYNCS.PHASECHK.TRANS64.TRYWAIT P0, [R0+URZ], R2 ;  /* 0x00000002000075a7 */ /* 0x0022a400080011ff */
[----:B--2---:R-:W-:Y:S05]  /*2410*/  @!P0 NANOSLEEP.SYNCS 0x989680 ;  /* 0x009896800000895d */ /* 0x004fea0003900000 */
[----:B------:R-:W2:Y:S02]  /*2420*/  @!P0 SYNCS.PHASECHK.TRANS64 P0, [R0+URZ], R2 ;  /* 0x00000002000085a7 */ /* 0x000ea400080010ff */
[----:B--2---:R-:W-:Y:S05]  /*2430*/  @P0 EXIT ;  /* 0x000000000000094d */ /* 0x004fea0003800000 */
[----:B------:R-:W-:Y:S05]  /*2440*/  BRA `(.L_x_38) ;  /* 0xfffffffc00ec7947 */ /* 0x000fea000383ffff */
.L_x_17:
[----:B------:R-:W-:-:S04]  /*2450*/  UISETP.NE.AND UP1, UPT, UR37, URZ, UPT ;  /* 0x000000ff2500728c */ /* 0x000fc8000bf25270 */
[----:B------:R-:W-:-:S09]  /*2460*/  UISETP.NE.OR UP1, UPT, UR8, 0x1, UP1 ;  /* 0x000000010800788c */ /* 0x000fd20008f25670 */
[----:B------:R-:W-:Y:S05]  /*2470*/  BRA.U UP1, `(.L_x_39) ;  /* 0x0000000501487547 */ /* 0x000fea000b800000 */
[----:B------:R-:W-:Y:S01]  /*2480*/  ISETP.NE.AND P2, PT, R2, RZ, PT ;  /* 0x000000ff0200720c */ /* 0x000fe20003f45270 */
[----:B------:R-:W-:Y:S01]  /*2490*/  IMAD.MOV.U32 R12, RZ, RZ, 0x1 ;  /* 0x00000001ff0c7424 */ /* 0x000fe200078e00ff */
[----:B------:R-:W-:Y:S02]  /*24a0*/  CS2R R10, SRZ ;  /* 0x00000000000a7805 */ /* 0x000fe4000001ff00 */
[----:B------:R-:W-:Y:S01]  /*24b0*/  CS2R R8, SRZ ;  /* 0x0000000000087805 */ /* 0x000fe2000001ff00 */
[----:B------:R-:W-:Y:S01]  /*24c0*/  UMOV UR4, 0x400 ;  /* 0x0000040000047882 */ /* 0x000fe20000000000 */
[----:B------:R-:W-:Y:S01]  /*24d0*/  UMOV UR6, URZ ;  /* 0x000000ff00067c82 */ /* 0x000fe20008000000 */
[----:B------:R-:W-:-:S12]  /*24e0*/  ULEA UR37, UR37, UR4, 0x18 ;  /* 0x0000000425257291 */ /* 0x000fd8000f8ec0ff */
.L_x_43:
[----:B------:R-:W-:Y:S02]  /*24f0*/  LEA R0, R8, UR37, 0x3 ;  /* 0x0000002508007c11 */ /* 0x000fe4000f8e18ff */
[----:B------:R-:W-:-:S03]  /*2500*/  SHF.L.U32 R4, R9, 0x1f, RZ ;  /* 0x0000001f09047819 */ /* 0x000fc600000006ff */
[----:B------:R-:W-:Y:S01]  /*2510*/  VIADD R5, R0, 0xe0 ;  /* 0x000000e000057836 */ /* 0x000fe20000000000 */
[----:B------:R-:W1:Y:S02]  /*2520*/  SYNCS.PHASECHK.TRANS64.TRYWAIT P0, [R0+URZ+0xd0], R4 ;  /* 0x0000d004000075a7 */ /* 0x000e6400080011ff */
[----:B-1----:R-:W-:Y:S05]  /*2530*/  @!P0 BRA `(.L_x_40) ;  /* 0x0000004c00f08947 */ /* 0x002fea0003800000 */
.L_x_122:
[----:B------:R-:W-:Y:S01]  /*2540*/  ULEA UR5, UR6, UR37, 0x3 ;  /* 0x0000002506057291 */ /* 0x000fe2000f8e18ff */
[----:B-1----:R-:W-:Y:S01]  /*2550*/  PRMT R0, RZ, 0x654, R5 ;  /* 0x00000654ff007816 */ /* 0x002fe20000000005 */
[----:B------:R-:W-:Y:S01]  /*2560*/  @!P2 IMAD.MOV.U32 R4, RZ, RZ, 0x10 ;  /* 0x00000010ff04a424 */ /* 0x000fe200078e00ff */
[----:B------:R-:W-:Y:S01]  /*2570*/  SHF.L.U32 R5, R12, 0x1f, RZ ;  /* 0x0000001f0c057819 */ /* 0x000fe200000006ff */
[----:B------:R-:W-:Y:S01]  /*2580*/  UIADD3 UR4, UPT, UPT, UR5, 0x70, URZ ;  /* 0x0000007005047890 */ /* 0x000fe2000fffe0ff */
[----:B------:R1:W-:Y:S05]  /*2590*/  SYNCS.ARRIVE.TRANS64.RED.A1T0 RZ, [R0+URZ], RZ ;  /* 0x000000ff00ff79a7 */ /* 0x0003ea00081004ff */
[----:B------:R-:W-:Y:S01]  /*25a0*/  IMAD.U32 R6, RZ, RZ, UR4 ;  /* 0x00000004ff067e24 */ /* 0x000fe2000f8e00ff */
[----:B------:R-:W2:Y:S04]  /*25b0*/  SYNCS.PHASECHK.TRANS64.TRYWAIT P0, [UR5+0x80], R5 ;  /* 0x00008005ff0075a7 */ /* 0x000ea80008001105 */
[----:B------:R-:W-:Y:S01]  /*25c0*/  PRMT R6, R2, 0x654, R6 ;  /* 0x0000065402067816 */ /* 0x000fe20000000006 */
[----:B-12---:R-:W-:Y:S06]  /*25d0*/  @!P0 BRA `(.L_x_41) ;  /* 0x0000004c00dc8947 */ /* 0x006fec0003800000 */
.L_x_124:
[----:B------:R-:W-:Y:S01]  /*25e0*/  ULEA UR4, UR6, UR37, 0x4 ;  /* 0x0000002506047291 */ /* 0x000fe2000f8e20ff */
[----:B------:R-:W-:Y:S01]  /*25f0*/  SEL R3, R6, R3, !P2 ;  /* 0x0000000306037207 */ /* 0x000fe20005000000 */
[----:B------:R-:W-:Y:S01]  /*2600*/  UIADD3 UR5, UPT, UPT, UR5, 0x70, URZ ;  /* 0x0000007005057890 */ /* 0x000fe2000fffe0ff */
[----:B-1----:R-:W-:Y:S01]  /*2610*/  LEA R0, R11, UR37, 0x3 ;  /* 0x000000250b007c11 */ /* 0x002fe2000f8e18ff */
[----:B------:R-:W-:Y:S01]  /*2620*/  UIADD3 UR4, UPT, UPT, UR4, 0x100, URZ ;  /* 0x0000010004047890 */ /* 0x000fe2000fffe0ff */
[----:B------:R1:W-:Y:S01]  /*2630*/  @!P2 SYNCS.ARRIVE.TRANS64.RED RZ, [R3+URZ], R4 ;  /* 0x0000000403ffa9a7 */ /* 0x0003e200080004ff */
[----:B------:R-:W-:Y:S01]  /*2640*/  UIADD3 UR6, UPT, UPT, UR6, 0x1, URZ ;  /* 0x0000000106067890 */ /* 0x000fe2000fffe0ff */
[----:B------:R-:W-:-:S03]  /*2650*/  VIADD R8, R8, 0x1 ;  /* 0x0000000108087836 */ /* 0x000fc60000000000 */
[----:B------:R-:W-:Y:S02]  /*2660*/  UISETP.NE.AND UP0, UPT, UR6, 0x2, UPT ;  /* 0x000000020600788c */ /* 0x000fe4000bf05270 */
[----:B------:R-:W-:Y:S01]  /*2670*/  ISETP.NE.AND P0, PT, R8, 0x2, PT ;  /* 0x000000020800780c */ /* 0x000fe20003f05270 */
[----:B------:R-:W-:Y:S06]  /*2680*/  UGETNEXTWORKID.BROADCAST [UR4], [UR5] ;  /* 0x00000000040073ca */ /* 0x000fec0008000100 */
[----:B------:R-:W-:Y:S02]  /*2690*/  USEL UR4, URZ, 0x1, UP0 ;  /* 0x00000001ff047887 */ /* 0x000fe40008000000 */
[----:B------:R-:W-:-:S04]  /*26a0*/  USEL UR6, UR6, URZ, UP0 ;  /* 0x000000ff06067287 */ /* 0x000fc80008000000 */
[----:B------:R-:W-:Y:S02]  /*26b0*/  LOP3.LUT R12, R12, UR4, RZ, 0x3c, !PT ;  /* 0x000000040c0c7c12 */ /* 0x000fe4000f8e3cff */
[----:B-1----:R-:W-:-:S04]  /*26c0*/  SHF.L.U32 R4, R10, 0x1f, RZ ;  /* 0x0000001f0a047819 */ /* 0x002fc800000006ff */
[----:B------:R-:W1:Y:S02]  /*26d0*/  SYNCS.PHASECHK.TRANS64.TRYWAIT P1, [R0+URZ+0x70], R4 ;  /* 0x00007004000075a7 */ /* 0x000e6400080211ff */
[----:B-1----:R-:W-:Y:S05]  /*26e0*/  @!P1 BRA `(.L_x_42) ;  /* 0x0000004c00b09947 */ /* 0x002fea0003800000 */
.L_x_125:
[C---:B-1----:R-:W-:Y:S01]  /*26f0*/  LEA R4, R11.reuse, UR37, 0x4 ;  /* 0x000000250b047c11 */ /* 0x042fe2000f8e20ff */
[----:B------:R-:W-:Y:S01]  /*2700*/  VIADD R0, R0, 0x80 ;  /* 0x0000008000007836 */ /* 0x000fe20000000000 */
[----:B------:R-:W-:Y:S01]  /*2710*/  SEL R8, R8, RZ, P0 ;  /* 0x000000ff08087207 */ /* 0x000fe20000000000 */
[----:B------:R-:W-:-:S03]  /*2720*/  VIADD R11, R11, 0x1 ;  /* 0x000000010b0b7836 */ /* 0x000fc60000000000 */
[----:B------:R-:W1:Y:S01]  /*2730*/  LDS.128 R4, [R4+0x100] ;  /* 0x0001000004047984 */ /* 0x000e620000000c00 */
[----:B------:R-:W-:Y:S02]  /*2740*/  PRMT R0, RZ, 0x654, R0 ;  /* 0x00000654ff007816 */ /* 0x000fe40000000000 */
[C---:B------:R-:W-:Y:S01]  /*2750*/  ISETP.NE.AND P1, PT, R11.reuse, 0x2, PT ;  /* 0x000000020b00780c */ /* 0x040fe20003f25270 */
[----:B------:R-:W-:Y:S01]  /*2760*/  @!PT LDS RZ, [RZ] ;  /* 0x00000000fffff984 */ /* 0x000fe20000000800 */
[----:B------:R-:W-:Y:S01]  /*2770*/  @!PT LDS RZ, [RZ] ;  /* 0x00000000fffff984 */ /* 0x000fe20000000800 */
[----:B------:R-:W-:Y:S01]  /*2780*/  @!PT LDS RZ, [RZ] ;  /* 0x00000000fffff984 */ /* 0x000fe20000000800 */
[----:B------:R-:W-:Y:S01]  /*2790*/  @!PT LDS RZ, [RZ] ;  /* 0x00000000fffff984 */ /* 0x000fe20000000800 */
[----:B------:R2:W-:Y:S06]  /*27a0*/  MEMBAR.ALL.CTA ;  /* 0x0000000000007992 */ /* 0x0005ec0000008000 */
[----:B--2---:R-:W2:Y:S01]  /*27b0*/  FENCE.VIEW.ASYNC.S ;  /* 0x00000000000073c6 */ /* 0x004ea20000000000 */
[----:B------:R-:W-:Y:S01]  /*27c0*/  SEL R11, R11, RZ, P1 ;  /* 0x000000ff0b0b7207 */ /* 0x000fe20000800000 */
[----:B--2---:R2:W-:Y:S01]  /*27d0*/  SYNCS.ARRIVE.TRANS64.RED.A1T0 RZ, [R0+URZ], RZ ;  /* 0x000000ff00ff79a7 */ /* 0x0045e200081004ff */
[----:B-1----:R-:W-:-:S02]  /*27e0*/  LOP3.LUT P3, RZ, R6, 0x1, RZ, 0xc0, !PT ;  /* 0x0000000106ff7812 */ /* 0x002fc4000786c0ff */
[----:B------:R-:W-:-:S04]  /*27f0*/  SEL R4, RZ, 0x1, P1 ;  /* 0x00000001ff047807 */ /* 0x000fc80000800000 */
[----:B------:R-:W-:Y:S02]  /*2800*/  LOP3.LUT R10, R10, R4, RZ, 0x3c, !PT ;  /* 0x000000040a0a7212 */ /* 0x000fe400078e3cff */
[----:B--2---:R-:W-:-:S04]  /*2810*/  SEL R0, RZ, 0x1, P0 ;  /* 0x00000001ff007807 */ /* 0x004fc80000000000 */
[----:B------:R-:W-:Y:S01]  /*2820*/  LOP3.LUT R9, R9, R0, RZ, 0x3c, !PT ;  /* 0x0000000009097212 */ /* 0x000fe200078e3cff */
[----:B------:R-:W-:Y:S06]  /*2830*/  @P3 BRA `(.L_x_43) ;  /* 0xfffffffc002c3947 */ /* 0x000fec000383ffff */
[----:B------:R-:W-:Y:S01]  /*2840*/  ULEA UR5, UR6, UR37, 0x3 ;  /* 0x0000002506057291 */ /* 0x000fe2000f8e18ff */
[----:B------:R-:W-:-:S08]  /*2850*/  SHF.L.U32 R2, R12, 0x1f, RZ ;  /* 0x0000001f0c027819 */ /* 0x000fd000000006ff */
[----:B------:R-:W1:Y:S02]  /*2860*/  SYNCS.PHASECHK.TRANS64 P0, [UR5+0x80], R2 ;  /* 0x00008002ff0075a7 */ /* 0x000e640008001005 */
[----:B-1----:R-:W-:Y:S05]  /*2870*/  @P0 BRA `(.L_x_44) ;  /* 0x0000000000080947 */ /* 0x002fea0003800000 */
[----:B------:R-:W1:Y:S02]  /*2880*/  SYNCS.PHASECHK.TRANS64.TRYWAIT P0, [UR5+0x80], R2 ;  /* 0x00008002ff0075a7 */ /* 0x000e640008001105 */
[----:B-1----:R-:W-:Y:S05]  /*2890*/  @!P0 BRA `(.L_x_45) ;  /* 0x0000004c00588947 */ /* 0x002fea0003800000 */
.L_x_44:
[----:B------:R-:W-:-:S04]  /*28a0*/  UIADD3 UR4, UPT, UPT, UR6, 0x1, URZ ;  /* 0x0000000106047890 */ /* 0x000fc8000fffe0ff */
[----:B------:R-:W-:-:S04]  /*28b0*/  UISETP.NE.AND UP0, UPT, UR4, 0x2, UPT ;  /* 0x000000020400788c */ /* 0x000fc8000bf05270 */
[----:B------:R-:W-:Y:S02]  /*28c0*/  USEL UR7, URZ, 0x1, UP0 ;  /* 0x00000001ff077887 */ /* 0x000fe40008000000 */
[----:B------:R-:W-:-:S04]  /*28d0*/  USEL UR4, UR4, URZ, UP0 ;  /* 0x000000ff04047287 */ /* 0x000fc80008000000 */
[----:B------:R-:W-:Y:S01]  /*28e0*/  ULEA UR4, UR4, UR37, 0x3 ;  /* 0x0000002504047291 */ /* 0x000fe2000f8e18ff */
[----:B-1----:R-:W-:-:S04]  /*28f0*/  LOP3.LUT R2, R12, UR7, RZ, 0x3c, !PT ;  /* 0x000000070c027c12 */ /* 0x002fc8000f8e3cff */
[----:B------:R-:W-:-:S04]  /*2900*/  SHF.L.U32 R0, R2, 0x1f, RZ ;  /* 0x0000001f02007819 */ /* 0x000fc800000006ff */
[----:B------:R-:W1:Y:S02]  /*2910*/  SYNCS.PHASECHK.TRANS64 P0, [UR4+0x80], R0 ;  /* 0x00008000ff0075a7 */ /* 0x000e640008001004 */
[----:B-1----:R-:W-:Y:S05]  /*2920*/  @P0 EXIT ;  /* 0x000000000000094d */ /* 0x002fea0003800000 */
[----:B------:R-:W-:Y:S02]  /*2930*/  SHF.L.U32 R2, R2, 0x1f, RZ ;  /* 0x0000001f02027819 */ /* 0x000fe400000006ff */
[----:B------:R-:W-:-:S07]  /*2940*/  MOV R0, UR4 ;  /* 0x0000000400007c02 */ /* 0x000fce0008000f00 */
.L_x_46:
[----:B-1----:R1:W2:Y:S02]  /*2950*/  SYNCS.PHASECHK.TRANS64.TRYWAIT P0, [R0+URZ+0x80], R2 ;  /* 0x00008002000075a7 */ /* 0x0022a400080011ff */
[----:B--2---:R-:W-:Y:S05]  /*2960*/  @!P0 NANOSLEEP.SYNCS 0x989680 ;  /* 0x009896800000895d */ /* 0x004fea0003900000 */
[----:B------:R-:W2:Y:S02]  /*2970*/  @!P0 SYNCS.PHASECHK.TRANS64 P0, [R0+URZ+0x80], R2 ;  /* 0x00008002000085a7 */ /* 0x000ea400080010ff */
[----:B--2---:R-:W-:Y:S05]  /*2980*/  @P0 EXIT ;  /* 0x000000000000094d */ /* 0x004fea0003800000 */
[----:B------:R-:W-:Y:S05]  /*2990*/  BRA `(.L_x_46) ;  /* 0xfffffffc00ec7947 */ /* 0x000fea000383ffff */
.L_x_39:
[----:B------:R-:W-:-:S09]  /*29a0*/  UISETP.NE.AND UP1, UPT, UR8, URZ, UPT ;  /* 0x000000ff0800728c */ /* 0x000fd2000bf25270 */
[----:B------:R-:W-:Y:S05]  /*29b0*/  BRA.U UP1, `(.L_x_47) ;  /* 0x0000000d017c7547 */ /* 0x000fea000b800000 */
[----:B------:R-:W-:Y:S01]  /*29c0*/  UMOV UR4, 0x40 ;  /* 0x0000004000047882 */ /* 0x000fe20000000000 */
[----:B------:R-:W-:Y:S01]  /*29d0*/  NOP ;  /* 0x0000000000007918 */ /* 0x000fe20000000000 */
[----:B------:R-:W-:Y:S01]  /*29e0*/  ULEA UR4, UR37, UR4, 0x18 ;  /* 0x0000000425047291 */ /* 0x000fe2000f8ec0ff */
[----:B------:R-:W-:Y:S02]  /*29f0*/  UMOV UR5, 0x400 ;  /* 0x0000040000057882 */ /* 0x000fe40000000000 */
[----:B------:R-:W-:-:S06]  /*2a00*/  ULEA UR37, UR37, UR5, 0x18 ;  /* 0x0000000525257291 */ /* 0x000fcc000f8ec0ff */
[----:B------:R-:W1:Y:S02]  /*2a10*/  LDS.U8 R0, [UR4+0x1c] ;  /* 0x00001c04ff007984 */ /* 0x000e640008000000 */
[----:B-1----:R-:W-:-:S13]  /*2a20*/  ISETP.NE.AND P0, PT, R0, RZ, PT ;  /* 0x000000ff0000720c */ /* 0x002fda0003f05270 */
[----:B------:R-:W-:Y:S05]  /*2a30*/  @P0 BRA `(.L_x_48) ;  /* 0x0000000000580947 */ /* 0x000fea0003800000 */
[----:B------:R-:W-:-:S13]  /*2a40*/  ELECT P0, URZ, PT ;  /* 0x0000000000ff782f */ /* 0x000fda0003800000 */
[----:B------:R-:W-:Y:S05]  /*2a50*/  @!P0 BRA `(.L_x_49) ;  /* 0x0000000000608947 */ /* 0x000fea0003800000 */
[----:B------:R-:W-:Y:S01]  /*2a60*/  UMOV UR5, 0x10 ;  /* 0x0000001000057882 */ /* 0x000fe20000000000 */
[----:B------:R-:W-:Y:S01]  /*2a70*/  HFMA2 R0, -RZ, RZ, 0, 5.9604644775390625e-08 ;  /* 0x00000001ff007431 */ /* 0x000fe200000001ff */
[----:B------:R-:W-:-:S03]  /*2a80*/  MOV R2, 0xffff ;  /* 0x0000ffff00027802 */ /* 0x000fc60000000f00 */
[----:B------:R-:W-:Y:S04]  /*2a90*/  DEPBAR.LE SB1, 0x36 ;  /* 0x00009d800000791a */ /* 0x000fe80000000000 */
[----:B------:R-:W1:Y:S02]  /*2aa0*/  UTCATOMSWS.FIND_AND_SET.ALIGN UP0, UR5, UR5 ;  /* 0x00000005000575e3 */ /* 0x000e640008000800 */
[----:B-1----:R-:W-:Y:S01]  /*2ab0*/  MOV R3, UR5 ;  /* 0x0000000500037c02 */ /* 0x002fe20008000f00 */
[----:B------:R-:W-:Y:S06]  /*2ac0*/  BRA.U UP0, `(.L_x_50) ;  /* 0x0000000100187547 */ /* 0x000fec000b800000 */
.L_x_51:
[----:B------:R-:W-:Y:S05]  /*2ad0*/  NANOSLEEP 0x64 ;  /* 0x000000640000795d */ /* 0x000fea0003800000 */
[----:B------:R-:W-:-:S05]  /*2ae0*/  UMOV UR5, 0x10 ;  /* 0x0000001000057882 */ /* 0x000fca0000000000 */
[----:B------:R-:W-:Y:S04]  /*2af0*/  DEPBAR.LE SB1, 0x36 ;  /* 0x00009d800000791a */ /* 0x000fe80000000000 */
[----:B------:R-:W1:Y:S02]  /*2b00*/  UTCATOMSWS.FIND_AND_SET.ALIGN UP0, UR5, UR5 ;  /* 0x00000005000575e3 */ /* 0x000e640008000800 */
[----:B-1----:R-:W-:Y:S01]  /*2b10*/  MOV R3, UR5 ;  /* 0x0000000500037c02 */ /* 0x002fe20008000f00 */
[----:B------:R-:W-:Y:S05]  /*2b20*/  BRA.U !UP0, `(.L_x_51) ;  /* 0xfffffffd08e87547 */ /* 0x000fea000b83ffff */
.L_x_50:
[-C--:B------:R-:W-:Y:S02]  /*2b30*/  SHF.L.U32 R2, R2, R3.reuse, RZ ;  /* 0x0000000302027219 */ /* 0x080fe400000006ff */
[----:B------:R-:W-:Y:S01]  /*2b40*/  SHF.L.U32 R0, R0, R3, RZ ;  /* 0x0000000300007219 */ /* 0x000fe200000006ff */
[----:B------:R-:W-:Y:S02]  /*2b50*/  IMAD.SHL.U32 R3, R3, 0x20, RZ ;  /* 0x0000002003037824 */ /* 0x000fe400078e00ff */
[----:B------:R1:W-:Y:S04]  /*2b60*/  ATOMS.OR RZ, [UR4+0x14], R2 ;  /* 0x00001402ffff798c */ /* 0x0003e8000b000004 */
[----:B------:R1:W-:Y:S04]  /*2b70*/  ATOMS.OR RZ, [UR4+0x18], R0 ;  /* 0x00001800ffff798c */ /* 0x0003e8000b000004 */
[----:B------:R1:W-:Y:S01]  /*2b80*/  STS [UR37+0x120], R3 ;  /* 0x00012003ff007988 */ /* 0x0003e20008000825 */
[----:B------:R-:W-:Y:S05]  /*2b90*/  BRA `(.L_x_49) ;  /* 0x0000000000107947 */ /* 0x000fea0003800000 */
.L_x_48:
[----:B------:R-:W-:Y:S02]  /*2ba0*/  MOV R0, 0xffffffff ;  /* 0xffffffff00007802 */ /* 0x000fe40000000f00 */
[----:B------:R-:W-:-:S03]  /*2bb0*/  MOV R2, 0x2be0 ;  /* 0x00002be000027802 */ /* 0x000fc60000000f00 */
[----:B------:R1:W-:Y:S04]  /*2bc0*/  STS [UR37+0x120], R0 ;  /* 0x00012000ff007988 */ /* 0x0003e80008000825 */
[----:B-1-3-5:R-:W-:Y:S05]  /*2bd0*/  CALL.REL.NOINC `($__internal_1_$__cuda_sm10x_tcgen05_guardrail_trap_phase_invalid_during_alloc) ;  /* 0x00000050002c7944 */ /* 0x02afea0003c00000 */
.L_x_49:
[----:B------:R-:W-:Y:S05]  /*2be0*/  WARPSYNC.ALL ;  /* 0x0000000000007948 */ /* 0x000fea0003800000 */
[----:B------:R-:W2:Y:S01]  /*2bf0*/  S2UR UR6, SR_CgaCtaId ;  /* 0x00000000000679c3 */ /* 0x000ea20000008800 */
[----:B------:R-:W-:Y:S01]  /*2c00*/  UMOV UR4, 0x400 ;  /* 0x0000040000047882 */ /* 0x000fe20000000000 */
[----:B------:R-:W-:-:S06]  /*2c10*/  NOP ;  /* 0x0000000000007918 */ /* 0x000fcc0000000000 */
[----:B------:R-:W-:Y:S06]  /*2c20*/  BAR.ARV 0x6, 0xa0 ;  /* 0x0182800000007b1d */ /* 0x000fec0000002000 */
[----:B------:R-:W4:Y:S01]  /*2c30*/  LDCU UR7, c[0x0][0x38c] ;  /* 0x00007180ff0777ac */ /* 0x000f220008000800 */
[----:B------:R-:W-:Y:S01]  /*2c40*/  IMAD.MOV.U32 R11, RZ, RZ, 0x1 ;  /* 0x00000001ff0b7424 */ /* 0x000fe200078e00ff */
[----:B------:R-:W-:Y:S01]  /*2c50*/  CS2R R8, SRZ ;  /* 0x0000000000087805 */ /* 0x000fe2000001ff00 */
[----:B------:R-:W-:Y:S01]  /*2c60*/  IMAD.MOV.U32 R10, RZ, RZ, RZ ;  /* 0x000000ffff0a7224 */ /* 0x000fe200078e00ff */
[----:B------:R-:W-:Y:S01]  /*2c70*/  UMOV UR18, URZ ;  /* 0x000000ff00127c82 */ /* 0x000fe20008000000 */
[----:B------:R-:W-:Y:S01]  /*2c80*/  UMOV UR17, URZ ;  /* 0x000000ff00117c82 */ /* 0x000fe20008000000 */
[----:B------:R-:W-:Y:S01]  /*2c90*/  UMOV UR22, 0x0 ;  /* 0x0000000000167882 */ /* 0x000fe20000000000 */
[----:B------:R-:W-:Y:S01]  /*2ca0*/  UMOV UR23, 0x8100490 ;  /* 0x0810049000177882 */ /* 0x000fe20000000000 */
[----:B------:R-:W-:Y:S01]  /*2cb0*/  UMOV UR20, 0x0 ;  /* 0x0000000000147882 */ /* 0x000fe20000000000 */
[----:B------:R-:W-:Y:S01]  /*2cc0*/  UMOV UR21, 0x8100490 ;  /* 0x0810049000157882 */ /* 0x000fe20000000000 */
[----:B--2---:R-:W-:Y:S01]  /*2cd0*/  ULEA UR6, UR6, UR4, 0x18 ;  /* 0x0000000406067291 */ /* 0x004fe2000f8ec0ff */
[----:B------:R-:W2:Y:S03]  /*2ce0*/  LDCU UR4, c[0x0][0x38c] ;  /* 0x00007180ff0477ac */ /* 0x000ea60008000800 */
[----:B------:R-:W-:-:S02]  /*2cf0*/  UIADD3 UR11, UPT, UPT, UR6, 0x6400, URZ ;  /* 0x00006400060b7890 */ /* 0x000fc4000fffe0ff */
[----:B----4-:R-:W-:-:S03]  /*2d00*/  UIADD3 UR7, UPT, UPT, UR7, 0x1f, URZ ;  /* 0x0000001f07077890 */ /* 0x010fc6000fffe0ff */
[----:B-1----:R-:W1:Y:S01]  /*2d10*/  LDS R0, [UR6+0x120] ;  /* 0x00012006ff007984 */ /* 0x002e620008000800 */
[----:B------:R-:W-:Y:S02]  /*2d20*/  UIADD3 UR12, UPT, UPT, UR6, 0xc400, URZ ;  /* 0x0000c400060c7890 */ /* 0x000fe4000fffe0ff */
[----:B------:R-:W-:Y:S02]  /*2d30*/  USHF.R.S32.HI UR5, URZ, 0x1f, UR7 ;  /* 0x0000001fff057899 */ /* 0x000fe40008011407 */
[----:B------:R-:W-:Y:S02]  /*2d40*/  USHF.R.U32.HI UR11, URZ, 0x4, UR11 ;  /* 0x00000004ff0b7899 */ /* 0x000fe4000801160b */
[----:B------:R-:W-:Y:S02]  /*2d50*/  ULEA.HI UR5, UR5, UR7, URZ, 0x5 ;  /* 0x0000000705057291 */ /* 0x000fe4000f8f28ff */
[----:B------:R-:W-:Y:S02]  /*2d60*/  USHF.R.U32.HI UR12, URZ, 0x4, UR12 ;  /* 0x00000004ff0c7899 */ /* 0x000fe4000801160c */
[----:B------:R-:W-:-:S02]  /*2d70*/  USHF.R.S32.HI UR5, URZ, 0x5, UR5 ;  /* 0x00000005ff057899 */ /* 0x000fc40008011405 */
[----:B------:R-:W-:Y:S02]  /*2d80*/  ULOP3.LUT UR11, UR11, 0x3fff, URZ, 0xc0, !UPT ;  /* 0x00003fff0b0b7892 */ /* 0x000fe4000f8ec0ff */
[----:B------:R-:W-:Y:S02]  /*2d90*/  UISETP.LT.AND UP0, UPT, UR5, 0x1, UPT ;  /* 0x000000010500788c */ /* 0x000fe4000bf01270 */
[----:B------:R-:W-:Y:S02]  /*2da0*/  ULOP3.LUT UR12, UR12, 0x3fff, URZ, 0xc0, !UPT ;  /* 0x00003fff0c0c7892 */ /* 0x000fe4000f8ec0ff */
[----:B------:R-:W-:Y:S02]  /*2db0*/  USEL UR10, UR5, 0x1, !UP0 ;  /* 0x00000001050a7887 */ /* 0x000fe4000c000000 */
[----:B------:R-:W-:Y:S02]  /*2dc0*/  ULOP3.LUT UR11, UR11, 0x10000, URZ, 0xfc, !UPT ;  /* 0x000100000b0b7892 */ /* 0x000fe4000f8efcff */
[----:B------:R-:W-:-:S02]  /*2dd0*/  ULOP3.LUT UR12, UR12, 0x10000, URZ, 0xfc, !UPT ;  /* 0x000100000c0c7892 */ /* 0x000fc4000f8efcff */
[----:B------:R-:W-:Y:S02]  /*2de0*/  UIADD3 UR10, UPT, UPT, -UR10, URZ, URZ ;  /* 0x000000ff0a0a7290 */ /* 0x000fe4000fffe1ff */
[----:B--2---:R-:W-:Y:S01]  /*2df0*/  UISETP.GE.AND UP3, UPT, UR4, 0x1, UPT ;  /* 0x000000010400788c */ /* 0x004fe2000bf66270 */
[----:B-1----:R-:W-:-:S15]  /*2e00*/  R2UR UR19, R0 ;  /* 0x00000000001372ca */ /* 0x002fde00000e0000 */
.L_x_58:
[----:B------:R-:W-:Y:S02]  /*2e10*/  LEA R0, R10, UR6, 0x3 ;  /* 0x000000060a007c11 */ /* 0x000fe4000f8e18ff */
[----:B------:R-:W-:Y:S02]  /*2e20*/  SHF.L.U32 R2, R9, 0x1f, RZ ;  /* 0x0000001f09027819 */ /* 0x000fe400000006ff */
[----:B------:R-:W-:Y:S01]  /*2e30*/  PLOP3.LUT P0, PT, PT, PT, UP3, 0x80, 0x8 ;  /* 0x000000000008781c */ /* 0x000fe20003f0f038 */
[----:B------:R-:W-:Y:S01]  /*2e40*/  VIADD R3, R0, 0x80 ;  /* 0x0000008000037836 */ /* 0x000fe20000000000 */
[----:B-1----:R-:W1:Y:S02]  /*2e50*/  SYNCS.PHASECHK.TRANS64.TRYWAIT P1, [R0+URZ+0x70], R2 ;  /* 0x00007002000075a7 */ /* 0x002e6400080211ff */
[----:B-1--4-:R-:W-:Y:S09]  /*2e60*/  @!P1 BRA `(.L_x_52) ;  /* 0x0000004400fc9947 */ /* 0x012ff20003800000 */
.L_x_127:
[----:B------:R-:W-:Y:S01]  /*2e70*/  LEA R4, R10, UR6, 0x4 ;  /* 0x000000060a047c11 */ /* 0x000fe2000f8e20ff */
[----:B------:R-:W-:Y:S01]  /*2e80*/  @UP3 ULEA UR4, UR17, UR6, 0x3 ;  /* 0x0000000611043291 */ /* 0x000fe2000f8e18ff */
[----:B------:R-:W-:Y:S01]  /*2e90*/  PLOP3.LUT P2, PT, PT, PT, PT, 0x80, 0x8 ;  /* 0x000000000008781c */ /* 0x000fe20003f4f070 */
[----:B------:R-:W-:Y:S01]  /*2ea0*/  ULEA UR8, UR18, UR6, 0x3 ;  /* 0x0000000612087291 */ /* 0x000fe2000f8e18ff */
[----:B------:R-:W-:Y:S01]  /*2eb0*/  PRMT R3, RZ, 0x654, R3 ;  /* 0x00000654ff037816 */ /* 0x000fe20000000003 */
[----:B------:R-:W-:Y:S01]  /*2ec0*/  ULEA UR9, UR18, UR19, 0x6 ;  /* 0x0000001312097291 */ /* 0x000fe2000f8e30ff */
[----:B------:R-:W2:Y:S01]  /*2ed0*/  LDS.128 R4, [R4+0x100] ;  /* 0x0001000004047984 */ /* 0x000ea20000000c00 */
[----:B-1----:R-:W-:Y:S02]  /*2ee0*/  @P0 SHF.L.U32 R2, R8, 0x1f, RZ ;  /* 0x0000001f08020819 */ /* 0x002fe400000006ff */
[----:B------:R-:W-:Y:S01]  /*2ef0*/  SHF.L.U32 R0, R11, 0x1f, RZ ;  /* 0x0000001f0b007819 */ /* 0x000fe200000006ff */
[----:B------:R-:W-:Y:S01]  /*2f00*/  @!PT LDS RZ, [RZ] ;  /* 0x00000000fffff984 */ /* 0x000fe20000000800 */
[----:B------:R-:W-:Y:S01]  /*2f10*/  @!PT LDS RZ, [RZ] ;  /* 0x00000000fffff984 */ /* 0x000fe20000000800 */
[----:B------:R-:W-:Y:S01]  /*2f20*/  @!PT LDS RZ, [RZ] ;  /* 0x00000000fffff984 */ /* 0x000fe20000000800 */
[----:B------:R-:W-:Y:S01]  /*2f30*/  @!PT LDS RZ, [RZ] ;  /* 0x00000000fffff984 */ /* 0x000fe20000000800 */
[----:B------:R1:W-:Y:S06]  /*2f40*/  MEMBAR.ALL.CTA ;  /* 0x0000000000007992 */ /* 0x0003ec0000008000 */
[----:B-1----:R-:W1:Y:S02]  /*2f50*/  FENCE.VIEW.ASYNC.S ;  /* 0x00000000000073c6 */ /* 0x002e640000000000 */
[----:B-1----:R1:W-:Y:S01]  /*2f60*/  SYNCS.ARRIVE.TRANS64.RED.A1T0 RZ, [R3+URZ], RZ ;  /* 0x000000ff03ff79a7 */ /* 0x0023e200081004ff */
[----:B------:R1:W4:Y:S01]  /*2f70*/  @P0 SYNCS.PHASECHK.TRANS64.TRYWAIT P2, [UR4], R2 ;  /* 0x00000002ff0005a7 */ /* 0x0003220008041104 */
[----:B--2---:R-:W-:Y:S01]  /*2f80*/  LOP3.LUT P1, RZ, R6, 0x1, RZ, 0xc0, !PT ;  /* 0x0000000106ff7812 */ /* 0x004fe2000782c0ff */
[----:B------:R-:W2:Y:S02]  /*2f90*/  SYNCS.PHASECHK.TRANS64.TRYWAIT P0, [UR8+0xb0], R0 ;  /* 0x0000b000ff0075a7 */ /* 0x000ea40008001108 */
[----:B-12-4-:R-:W-:Y:S10]  /*2fa0*/  @!P0 BRA `(.L_x_53) ;  /* 0x0000004400c08947 */ /* 0x016ff40003800000 */
.L_x_129:
[----:B------:R-:W-:Y:S01]  /*2fb0*/  IADD3 R10, PT, PT, R10, 0x1, RZ ;  /* 0x000000010a0a7810 */ /* 0x000fe20007ffe0ff */
[----:B------:R-:W-:Y:S06]  /*2fc0*/  BRA.U !UP3, `(.L_x_54) ;  /* 0x000000010b987547 */ /* 0x000fec000b800000 */
[----:B------:R-:W-:Y:S01]  /*2fd0*/  UPLOP3.LUT UP4, UPT, UPT, UPT, UPT, 0x40, 0x4 ;  /* 0x000000000004789c */ /* 0x000fe20003f8e870 */
[----:B------:R-:W-:Y:S01]  /*2fe0*/  UMOV UR16, UR10 ;  /* 0x0000000a00107c82 */ /* 0x000fe20008000000 */
[----:B------:R-:W-:Y:S01]  /*2ff0*/  UMOV UR15, UR5 ;  /* 0x00000005000f7c82 */ /* 0x000fe20008000000 */
[----:B------:R-:W-:-:S08]  /*3000*/  UMOV UR14, UR17 ;  /* 0x00000011000e7c82 */ /* 0x000fd00008000000 */
.L_x_57:
[----:B------:R-:W-:Y:S02]  /*3010*/  UIADD3 UR16, UPT, UPT, UR16, 0x1, URZ ;  /* 0x0000000110107890 */ /* 0x000fe4000fffe0ff */
[----:B--2---:R-:W-:Y:S02]  /*3020*/  ULEA UR7, UR14, UR6, 0x3 ;  /* 0x000000060e077291 */ /* 0x004fe4000f8e18ff */
[----:B------:R-:W-:Y:S01]  /*3030*/  UISETP.NE.AND UP0, UPT, UR16, URZ, UPT ;  /* 0x000000ff1000728c */ /* 0x000fe2000bf05270 */
[----:B----4-:R-:W-:Y:S10]  /*3040*/  @P2 BRA `(.L_x_55) ;  /* 0x00000000000c2947 */ /* 0x010ff40003800000 */
[----:B-1----:R-:W-:Y:S04]  /*3050*/  SHF.L.U32 R2, R8, 0x1f, RZ ;  /* 0x0000001f08027819 */ /* 0x002fe800000006ff */
[----:B------:R-:W1:Y:S02]  /*3060*/  SYNCS.PHASECHK.TRANS64.TRYWAIT P0, [UR7], R2 ;  /* 0x00000002ff0075a7 */ /* 0x000e640008001107 */
[----:B-1----:R-:W-:Y:S05]  /*3070*/  @!P0 BRA `(.L_x_56) ;  /* 0x0000004400a48947 */ /* 0x002fea0003800000 */
.L_x_55:
[----:B------:R-:W-:Y:S01]  /*3080*/  UISETP.NE.AND UP1, UPT, UR15, 0x1, UPT ;  /* 0x000000010f00788c */ /* 0x000fe2000bf25270 */
[----:B------:R-:W-:Y:S01]  /*3090*/  PLOP3.LUT P2, PT, PT, PT, PT, 0x80, 0x8 ;  /* 0x000000000008781c */ /* 0x000fe20003f4f070 */
[----:B------:R-:W-:Y:S02]  /*30a0*/  UIADD3 UR17, UPT, UPT, UR14, 0x1, URZ ;  /* 0x000000010e117890 */ /* 0x000fe4000fffe0ff */
[----:B------:R-:W-:Y:S02]  /*30b0*/  ULEA UR24, UR14, UR12, 0x8 ;  /* 0x0000000c0e187291 */ /* 0x000fe4000f8e40ff */
[----:B------:R-:W-:Y:S01]  /*30c0*/  UISETP.NE.AND UP2, UPT, UR17, 0x3, UPT ;  /* 0x000000031100788c */ /* 0x000fe2000bf45270 */
[----:B------:R-:W-:Y:S01]  /*30d0*/  PLOP3.LUT P0, PT, PT, PT, UP1, 0x80, 0x8 ;  /* 0x000000000008781c */ /* 0x000fe20003f0f018 */
[----:B------:R-:W-:Y:S02]  /*30e0*/  ULEA UR26, UR14, UR11, 0x9 ;  /* 0x0000000b0e1a7291 */ /* 0x000fe4000f8e48ff */
[----:B------:R-:W-:Y:S02]  /*30f0*/  USEL UR13, URZ, 0x1, UP2 ;  /* 0x00000001ff0d7887 */ /* 0x000fe40009000000 */
[----:B------:R-:W-:Y:S02]  /*3100*/  USEL UR17, UR17, URZ, UP2 ;  /* 0x000000ff11117287 */ /* 0x000fe40009000000 */
[----:B------:R-:W-:Y:S02]  /*3110*/  UIADD3 UR30, UPT, UPT, UR24, 0x2, URZ ;  /* 0x00000002181e7890 */ /* 0x000fe4000fffe0ff */
[----:B------:R-:W-:Y:S01]  /*3120*/  @UP1 ULEA UR4, UR17, UR6, 0x3 ;  /* 0x0000000611041291 */ /* 0x000fe2000f8e18ff */
[----:B------:R-:W-:Y:S01]  /*3130*/  LOP3.LUT R8, R8, UR13, RZ, 0x3c, !PT ;  /* 0x0000000d08087c12 */ /* 0x000fe2000f8e3cff */
[----:B------:R-:W-:Y:S02]  /*3140*/  UIADD3 UR28, UPT, UPT, UR26, 0x2, URZ ;  /* 0x000000021a1c7890 */ /* 0x000fe4000fffe0ff */
[----:B------:R-:W-:Y:S01]  /*3150*/  UIADD3 UR7, UPT, UPT, UR7, 0x18, URZ ;  /* 0x0000001807077890 */ /* 0x000fe2000fffe0ff */
[----:B-1----:R-:W-:Y:S01]  /*3160*/  @P0 SHF.L.U32 R0, R8, 0x1f, RZ ;  /* 0x0000001f08000819 */ /* 0x002fe200000006ff */
[----:B------:R-:W-:Y:S01]  /*3170*/  UMOV UR25, 0x80004020 ;  /* 0x8000402000197882 */ /* 0x000fe20000000000 */
[----:B------:R-:W-:Y:S01]  /*3180*/  UMOV UR27, 0x80004020 ;  /* 0x80004020001b7882 */ /* 0x000fe20000000000 */
[----:B------:R-:W-:Y:S01]  /*3190*/  UMOV UR31, 0x80004020 ;  /* 0x80004020001f7882 */ /* 0x000fe20000000000 */
[----:B------:R2:W4:Y:S01]  /*31a0*/  @P0 SYNCS.PHASECHK.TRANS64.TRYWAIT P2, [UR4], R0 ;  /* 0x00000000ff0005a7 */ /* 0x0005220008041104 */
[----:B------:R-:W-:Y:S01]  /*31b0*/  UIADD3 UR15, UPT, UPT, UR15, -0x1, URZ ;  /* 0xffffffff0f0f7890 */ /* 0x000fe2000fffe0ff */
[----:B------:R2:W-:Y:S01]  /*31c0*/  UTCHMMA gdesc[UR26], gdesc[UR24], tmem[UR9], tmem[UR22], idesc[UR23], UP4 ;  /* 0x00ff16181a0075ea */ /* 0x0005e2000a000009 */
[----:B------:R-:W-:Y:S01]  /*31d0*/  UPLOP3.LUT UP4, UPT, UPT, UPT, UPT, 0x80, 0x8 ;  /* 0x000000000008789c */ /* 0x000fe20003f8f070 */
[----:B------:R-:W-:Y:S01]  /*31e0*/  UMOV UR29, 0x80004020 ;  /* 0x80004020001d7882 */ /* 0x000fe20000000000 */
[----:B------:R-:W-:Y:S01]  /*31f0*/  UMOV UR14, UR17 ;  /* 0x00000011000e7c82 */ /* 0x000fe20008000000 */
[----:B------:R2:W-:Y:S01]  /*3200*/  UTCHMMA gdesc[UR28], gdesc[UR30], tmem[UR9], tmem[UR20], idesc[UR21], UPT ;  /* 0x00ff141e1c0075ea */ /* 0x0005e2000b800009 */
[----:B------:R2:W-:Y:S01]  /*3210*/  UTCBAR [UR7], URZ ;  /* 0x000000ff070073e9 */ /* 0x0005e200080000ff */
[----:B------:R-:W-:Y:S06]  /*3220*/  BRA.U UP0, `(.L_x_57) ;  /* 0xfffffffd00787547 */ /* 0x000fec000b83ffff */
.L_x_54:
[----:B------:R-:W-:Y:S01]  /*3230*/  UIADD3 UR18, UPT, UPT, UR18, 0x1, URZ ;  /* 0x0000000112127890 */ /* 0x000fe2000fffe0ff */
[C---:B------:R-:W-:Y:S01]  /*3240*/  ISETP.NE.AND P0, PT, R10.reuse, 0x2, PT ;  /* 0x000000020a00780c */ /* 0x040fe20003f05270 */
[----:B------:R-:W-:Y:S02]  /*3250*/  UIADD3 UR8, UPT, UPT, UR8, 0x90, URZ ;  /* 0x0000009008087890 */ /* 0x000fe4000fffe0ff */
[----:B------:R-:W-:Y:S01]  /*3260*/  UISETP.NE.AND UP0, UPT, UR18, 0x4, UPT ;  /* 0x000000041200788c */ /* 0x000fe2000bf05270 */
[----:B-12---:R-:W-:Y:S02]  /*3270*/  SEL R0, RZ, 0x1, P0 ;  /* 0x00000001ff007807 */ /* 0x006fe40000000000 */
[----:B------:R-:W-:Y:S01]  /*3280*/  SEL R10, R10, RZ, P0 ;  /* 0x000000ff0a0a7207 */ /* 0x000fe20000000000 */
[----:B------:R-:W-:Y:S01]  /*3290*/  USEL UR4, URZ, 0x1, UP0 ;  /* 0x00000001ff047887 */ /* 0x000fe20008000000 */
[----:B------:R-:W-:Y:S01]  /*32a0*/  LOP3.LUT R9, R9, R0, RZ, 0x3c, !PT ;  /* 0x0000000009097212 */ /* 0x000fe200078e3cff */
[----:B------:R-:W-:Y:S01]  /*32b0*/  USEL UR18, UR18, URZ, UP0 ;  /* 0x000000ff12127287 */ /* 0x000fe20008000000 */
[----:B------:R1:W-:Y:S03]  /*32c0*/  UTCBAR [UR8], URZ ;  /* 0x000000ff080073e9 */ /* 0x0003e600080000ff */
[----:B------:R-:W-:Y:S01]  /*32d0*/  LOP3.LUT R11, R11, UR4, RZ, 0x3c, !PT ;  /* 0x000000040b0b7c12 */ /* 0x000fe2000f8e3cff */
[----:B------:R-:W-:Y:S07]  /*32e0*/  @P1 BRA `(.L_x_58) ;  /* 0xfffffff800c81947 */ /* 0x000fee000383ffff */
[----:B------:R-:W2:Y:S01]  /*32f0*/  S2UR UR4, SR_CgaCtaId ;  /* 0x00000000000479c3 */ /* 0x000ea20000008800 */
[----:B------:R-:W-:Y:S01]  /*3300*/  ELECT P0, URZ, PT ;  /* 0x0000000000ff782f */ /* 0x000fe20003800000 */
[----:B------:R-:W-:Y:S01]  /*3310*/  IMAD.MOV.U32 R0, RZ, RZ, 0x1 ;  /* 0x00000001ff007424 */ /* 0x000fe200078e00ff */
[----:B------:R-:W-:Y:S01]  /*3320*/  UIADD3 UR6, UPT, UPT, UR6, 0xb0, URZ ;  /* 0x000000b006067890 */ /* 0x000fe2000fffe0ff */
[----:B------:R-:W-:Y:S01]  /*3330*/  SHF.L.U32 R2, R11, 0x1f, RZ ;  /* 0x0000001f0b027819 */ /* 0x000fe200000006ff */
[----:B------:R-:W-:-:S03]  /*3340*/  UMOV UR5, 0x40 ;  /* 0x0000004000057882 */ /* 0x000fc60000000000 */
[----:B------:R-:W-:Y:S01]  /*3350*/  UVIRTCOUNT.DEALLOC.SMPOOL 0x80 ;  /* 0x000000800000784c */ /* 0x000fe20000000000 */
[----:B--2---:R-:W-:Y:S02]  /*3360*/  ULEA UR4, UR4, UR5, 0x18 ;  /* 0x0000000504047291 */ /* 0x004fe4000f8ec0ff */
[----:B------:R-:W-:-:S07]  /*3370*/  ULEA UR5, UR18, UR6, 0x3 ;  /* 0x0000000612057291 */ /* 0x000fce000f8e18ff */
[----:B------:R2:W-:Y:S02]  /*3380*/  @P0 STS.U8 [UR4+0x1c], R0 ;  /* 0x00001c00ff000988 */ /* 0x0005e40008000004 */
[----:B------:R-:W3:Y:S02]  /*3390*/  SYNCS.PHASECHK.TRANS64.TRYWAIT P0, [UR5], R2 ;  /* 0x00000002ff0075a7 */ /* 0x000ee40008001105 */
[----:B--23--:R-:W-:Y:S05]  /*33a0*/  @!P0 BRA `(.L_x_59) ;  /* 0x0000004000f08947 */ /* 0x00cfea0003800000 */
.L_x_132:
[----:B------:R-:W-:-:S04]  /*33b0*/  UIADD3 UR7, UPT, UPT, UR18, 0x1, URZ ;  /* 0x0000000112077890 */ /* 0x000fc8000fffe0ff */
[----:B------:R-:W-:-:S04]  /*33c0*/  UISETP.NE.AND UP0, UPT, UR7, 0x4, UPT ;  /* 0x000000040700788c */ /* 0x000fc8000bf05270 */
[----:B-1----:R-:W-:Y:S02]  /*33d0*/  USEL UR8, URZ, 0x1, UP0 ;  /* 0x00000001ff087887 */ /* 0x002fe40008000000 */
[----:B------:R-:W-:-:S04]  /*33e0*/  USEL UR7, UR7, URZ, UP0 ;  /* 0x000000ff07077287 */ /* 0x000fc80008000000 */
[----:B------:R-:W-:Y:S01]  /*33f0*/  ULEA UR5, UR7, UR6, 0x3 ;  /* 0x0000000607057291 */ /* 0x000fe2000f8e18ff */
[----:B--2---:R-:W-:-:S04]  /*3400*/  LOP3.LUT R2, R11, UR8, RZ, 0x3c, !PT ;  /* 0x000000080b027c12 */ /* 0x004fc8000f8e3cff */
[----:B------:R-:W-:-:S04]  /*3410*/  SHF.L.U32 R3, R2, 0x1f, RZ ;  /* 0x0000001f02037819 */ /* 0x000fc800000006ff */
[----:B------:R-:W1:Y:S02]  /*3420*/  SYNCS.PHASECHK.TRANS64.TRYWAIT P0, [UR5], R3 ;  /* 0x00000003ff0075a7 */ /* 0x000e640008001105 */
[----:B-1----:R-:W-:Y:S05]  /*3430*/  @!P0 BRA `(.L_x_60) ;  /* 0x0000004000e48947 */ /* 0x002fea0003800000 */
.L_x_134:
        /* <DEDUP_REMOVED lines=9> */
.L_x_136:
[----:B------:R-:W-:-:S04]  /*34d0*/  UIADD3 UR7, UPT, UPT, UR7, 0x1, URZ ;  /* 0x0000000107077890 */ /* 0x000fc8000fffe0ff */
[----:B------:R-:W-:-:S04]  /*34e0*/  UISETP.NE.AND UP0, UPT, UR7, 0x4, UPT ;  /* 0x000000040700788c */ /* 0x000fc8000bf05270 */
[----:B------:R-:W-:Y:S02]  /*34f0*/  USEL UR5, URZ, 0x1, UP0 ;  /* 0x00000001ff057887 */ /* 0x000fe40008000000 */
[----:B------:R-:W-:-:S04]  /*3500*/  USEL UR7, UR7, URZ, UP0 ;  /* 0x000000ff07077287 */ /* 0x000fc80008000000 */
[----:B------:R-:W-:Y:S01]  /*3510*/  ULEA UR7, UR7, UR6, 0x3 ;  /* 0x0000000607077291 */ /* 0x000fe2000f8e18ff */
[----:B------:R-:W-:-:S04]  /*3520*/  LOP3.LUT R2, R2, UR5, RZ, 0x3c, !PT ;  /* 0x0000000502027c12 */ /* 0x000fc8000f8e3cff */
[----:B------:R-:W-:-:S04]  /*3530*/  SHF.L.U32 R2, R2, 0x1f, RZ ;  /* 0x0000001f02027819 */ /* 0x000fc800000006ff */
[----:B------:R-:W2:Y:S02]  /*3540*/  SYNCS.PHASECHK.TRANS64.TRYWAIT P0, [UR7], R2 ;  /* 0x00000002ff0075a7 */ /* 0x000ea40008001107 */
[----:B--2---:R-:W-:Y:S05]  /*3550*/  @!P0 BRA `(.L_x_62) ;  /* 0x0000004000cc8947 */ /* 0x004fea0003800000 */
.L_x_138:
[----:B------:R-:W-:Y:S01]  /*3560*/  NOP ;  /* 0x0000000000007918 */ /* 0x000fe20000000000 */
[----:B-1----:R-:W1:Y:S01]  /*3570*/  LDS R0, [UR4+0x14] ;  /* 0x00001404ff007984 */ /* 0x002e620008000800 */
[----:B------:R-:W-:Y:S01]  /*3580*/  ULOP3.LUT UR6, UR19, 0xffff, URZ, 0xc0, !UPT ;  /* 0x0000ffff13067892 */ /* 0x000fe2000f8ec0ff */
[----:B------:R-:W-:Y:S01]  /*3590*/  UMOV UR8, 0xffff ;  /* 0x0000ffff00087882 */ /* 0x000fe20000000000 */
[----:B------:R-:W-:Y:S02]  /*35a0*/  UMOV UR5, 0x1 ;  /* 0x0000000100057882 */ /* 0x000fe40000000000 */
[----:B------:R-:W-:-:S04]  /*35b0*/  USHF.R.U32.HI UR6, URZ, 0x5, UR6 ;  /* 0x00000005ff067899 */ /* 0x000fc80008011606 */
[----:B------:R-:W-:Y:S02]  /*35c0*/  USHF.L.U32 UR8, UR8, UR6, URZ ;  /* 0x0000000608087299 */ /* 0x000fe400080006ff */
[----:B------:R-:W-:-:S04]  /*35d0*/  USHF.L.U32 UR5, UR5, UR6, URZ ;  /* 0x0000000605057299 */ /* 0x000fc800080006ff */
[----:B-1----:R-:W-:-:S04]  /*35e0*/  LOP3.LUT R0, R0, UR8, RZ, 0xc0, !PT ;  /* 0x0000000800007c12 */ /* 0x002fc8000f8ec0ff */
[----:B------:R-:W-:-:S13]  /*35f0*/  ISETP.NE.AND P0, PT, R0, UR8, PT ;  /* 0x0000000800007c0c */ /* 0x000fda000bf05270 */
[----:B------:R-:W-:Y:S05]  /*3600*/  @P0 BRA `(.L_x_63) ;  /* 0x0000000000580947 */ /* 0x000fea0003800000 */
[----:B------:R-:W1:Y:S02]  /*3610*/  LDS R0, [UR4+0x18] ;  /* 0x00001804ff007984 */ /* 0x000e640008000800 */
[----:B-1----:R-:W-:-:S04]  /*3620*/  LOP3.LUT R0, R0, UR5, RZ, 0xc0, !PT ;  /* 0x0000000500007c12 */ /* 0x002fc8000f8ec0ff */
[----:B------:R-:W-:-:S13]  /*3630*/  ISETP.NE.AND P0, PT, R0, UR5, PT ;  /* 0x0000000500007c0c */ /* 0x000fda000bf05270 */
[----:B------:R-:W-:Y:S05]  /*3640*/  @P0 BRA `(.L_x_64) ;  /* 0x00000000003c0947 */ /* 0x000fea0003800000 */
[----:B------:R-:W1:Y:S01]  /*3650*/  S2R R2, SR_LANEID ;  /* 0x0000000000027919 */ /* 0x000e620000000000 */
[----:B------:R-:W-:Y:S01]  /*3660*/  ULOP3.LUT UR8, URZ, UR8, URZ, 0x33, !UPT ;  /* 0x00000008ff087292 */ /* 0x000fe2000f8e33ff */
[----:B------:R-:W-:Y:S02]  /*3670*/  VOTEU.ANY UR7, UPT, PT ;  /* 0x0000000000077886 */ /* 0x000fe400038e0100 */
[----:B------:R-:W-:-:S03]  /*3680*/  UFLO.U32 UR7, UR7 ;  /* 0x00000007000772bd */ /* 0x000fc600080e0000 */
[----:B------:R-:W-:-:S04]  /*3690*/  IMAD.U32 R0, RZ, RZ, UR8 ;  /* 0x00000008ff007e24 */ /* 0x000fc8000f8e00ff */
[----:B------:R2:W3:Y:S02]  /*36a0*/  REDUX UR6, R0 ;  /* 0x00000000000673c4 */ /* 0x0004e40000000000 */
[----:B------:R1:W-:Y:S02]  /*36b0*/  UTCATOMSWS.AND URZ, UR8 ;  /* 0x0000000800ff79e3 */ /* 0x0003e40008000000 */
[----:B-1----:R-:W-:Y:S02]  /*36c0*/  ISETP.EQ.U32.AND P0, PT, R2, UR7, PT ;  /* 0x0000000702007c0c */ /* 0x002fe4000bf02070 */
[----:B--2---:R-:W-:Y:S02]  /*36d0*/  LOP3.LUT R0, RZ, UR5, RZ, 0x33, !PT ;  /* 0x00000005ff007c12 */ /* 0x004fe4000f8e33ff */
[----:B---3--:R-:W-:Y:S02]  /*36e0*/  MOV R2, UR6 ;  /* 0x0000000600027c02 */ /* 0x008fe40008000f00 */
[----:B------:R-:W1:Y:S07]  /*36f0*/  REDUX UR5, R0 ;  /* 0x00000000000573c4 */ /* 0x000e6e0000000000 */
[----:B------:R2:W-:Y:S01]  /*3700*/  @P0 ATOMS.AND RZ, [UR4+0x14], R2 ;  /* 0x00001402ffff098c */ /* 0x0005e2000a800004 */
[----:B-1----:R-:W-:-:S05]  /*3710*/  IMAD.U32 R0, RZ, RZ, UR5 ;  /* 0x00000005ff007e24 */ /* 0x002fca000f8e00ff */
[----:B------:R2:W-:Y:S01]  /*3720*/  @P0 ATOMS.AND RZ, [UR4+0x18], R0 ;  /* 0x00001800ffff098c */ /* 0x0005e2000a800004 */
[----:B------:R-:W-:Y:S05]  /*3730*/  BRA `(.L_x_65) ;  /* 0x0000000000147947 */ /* 0x000fea0003800000 */
.L_x_64:
[----:B------:R-:W-:Y:S02]  /*3740*/  MOV R2, 0x3760 ;  /* 0x0000376000027802 */ /* 0x000fe40000000f00 */
[----:B----45:R-:W-:Y:S05]  /*3750*/  CALL.REL.NOINC `($__internal_0_$__cuda_sm10x_tcgen05_guardrail_trap_col_being_dealloced_not_returned_by_alloc) ;  /* 0x0000004400407944 */ /* 0x030fea0003c00000 */
[----:B------:R-:W-:Y:S05]  /*3760*/  BRA `(.L_x_65) ;  /* 0x0000000000087947 */ /* 0x000fea0003800000 */
.L_x_63:
[----:B------:R-:W-:Y:S02]  /*3770*/  MOV R2, 0x3790 ;  /* 0x0000379000027802 */ /* 0x000fe40000000f00 */
[----:B----45:R-:W-:Y:S05]  /*3780*/  CALL.REL.NOINC `($__internal_2_$__cuda_sm10x_tcgen05_guardrail_trap_unallocated_columns_being_dealloced) ;  /* 0x00000044004c7944 */ /* 0x030fea0003c00000 */
.L_x_65:
[----:B------:R-:W-:Y:S01]  /*3790*/  NOP ;  /* 0x0000000000007918 */ /* 0x000fe20000000000 */
[----:B------:R-:W-:Y:S05]  /*37a0*/  EXIT ;  /* 0x000000000000794d */ /* 0x000fea0003800000 */
.L_x_47:
[----:B------:R-:W-:-:S09]  /*37b0*/  UISETP.NE.OR UP2, UPT, UR8, 0x3, !UP2 ;  /* 0x000000030800788c */ /* 0x000fd2000d745670 */
[----:B------:R-:W-:Y:S05]  /*37c0*/  BRA.U UP2, `(.L_x_66) ;  /* 0x0000000d02b07547 */ /* 0x000fea000b800000 */
[----:B------:R-:W1:Y:S01]  /*37d0*/  LDC R0, c[0x0][0xb30] ;  /* 0x0002cc00ff007b82 */ /* 0x000e620000000800 */
[----:B------:R-:W2:Y:S01]  /*37e0*/  LDCU.64 UR8, c[0x0][0x888] ;  /* 0x00011100ff0877ac */ /* 0x000ea20008000a00 */
[----:B------:R-:W-:Y:S02]  /*37f0*/  HFMA2 R27, -RZ, RZ, 0, 0 ;  /* 0x00000000ff1b7431 */ /* 0x000fe400000001ff */
[----:B------:R-:W-:Y:S01]  /*3800*/  IMAD.MOV.U32 R29, RZ, RZ, 0x1 ;  /* 0x00000001ff1d7424 */ /* 0x000fe200078e00ff */
[----:B------:R-:W-:Y:S01]  /*3810*/  MOV R25, 0x2000 ;  /* 0x0000200000197802 */ /* 0x000fe20000000f00 */
[----:B------:R-:W4:Y:S01]  /*3820*/  LDCU.64 UR4, c[0x0][0x890] ;  /* 0x00011200ff0477ac */ /* 0x000f220008000a00 */
[----:B------:R-:W-:Y:S01]  /*3830*/  IMAD.MOV.U32 R28, RZ, RZ, RZ ;  /* 0x000000ffff1c7224 */ /* 0x000fe200078e00ff */
[----:B------:R-:W3:Y:S01]  /*3840*/  LDC R24, c[0x0][0x370] ;  /* 0x0000dc00ff187b82 */ /* 0x000ee20000000800 */
[----:B------:R-:W-:Y:S01]  /*3850*/  UMOV UR7, 0x400 ;  /* 0x0000040000077882 */ /* 0x000fe20000000000 */
[----:B------:R-:W-:-:S02]  /*3860*/  UPLOP3.LUT UP1, UPT, UPT, UPT, UPT, 0x40, 0x4 ;  /* 0x000000000004789c */ /* 0x000fc40003f2e870 */
[----:B------:R-:W-:Y:S01]  /*3870*/  ULEA UR7, UR37, UR7, 0x18 ;  /* 0x0000000725077291 */ /* 0x000fe2000f8ec0ff */
[----:B------:R-:W-:-:S03]  /*3880*/  UMOV UR13, URZ ;  /* 0x000000ff000d7c82 */ /* 0x000fc60008000000 */
[----:B------:R-:W3:Y:S01]  /*3890*/  LDC R3, c[0x0][0xb0c] ;  /* 0x0002c300ff037b82 */ /* 0x000ee20000000800 */
[----:B--2---:R-:W-:Y:S02]  /*38a0*/  UISETP.NE.U32.AND UP3, UPT, UR8, URZ, UPT ;  /* 0x000000ff0800728c */ /* 0x004fe4000bf65070 */
[----:B----4-:R-:W-:-:S05]  /*38b0*/  UISETP.NE.U32.AND UP4, UPT, UR4, URZ, UPT ;  /* 0x000000ff0400728c */ /* 0x010fca000bf85070 */
[----:B------:R-:W2:Y:S01]  /*38c0*/  LDC R18, c[0x0][0xb20] ;  /* 0x0002c800ff127b82 */ /* 0x000ea20000000800 */
[----:B-1----:R-:W-:Y:S01]  /*38d0*/  ISETP.NE.AND P1, PT, R0, 0x1, PT ;  /* 0x000000010000780c */ /* 0x002fe20003f25270 */
[----:B------:R-:W-:Y:S02]  /*38e0*/  UISETP.NE.AND.EX UP3, UPT, UR9, URZ, UPT, UP3 ;  /* 0x000000ff0900728c */ /* 0x000fe4000bf65330 */
[----:B------:R-:W-:-:S04]  /*38f0*/  UISETP.NE.AND.EX UP4, UPT, UR5, URZ, UPT, UP4 ;  /* 0x000000ff0500728c */ /* 0x000fc8000bf85340 */
[----:B------:R-:W1:Y:S08]  /*3900*/  LDC.64 R30, c[0x0][0x348] ;  /* 0x0000d200ff1e7b82 */ /* 0x000e700000000a00 */
[----:B------:R-:W4:Y:S08]  /*3910*/  LDC.64 R16, c[0x0][0xb10] ;  /* 0x0002c400ff107b82 */ /* 0x000f300000000a00 */
[----:B------:R-:W1:Y:S08]  /*3920*/  LDC.64 R6, c[0x0][0xb18] ;  /* 0x0002c600ff067b82 */ /* 0x000e700000000a00 */
[----:B------:R-:W1:Y:S08]  /*3930*/  LDC.64 R4, c[0x0][0xb28] ;  /* 0x0002ca00ff047b82 */ /* 0x000e700000000a00 */
[----:B--23--:R-:W1:Y:S02]  /*3940*/  LDC R19, c[0x0][0x374] ;  /* 0x0000dd00ff137b82 */ /* 0x00ce640000000800 */
.L_x_75:
[C---:B------:R-:W-:Y:S02]  /*3950*/  LEA R0, R28.reuse, UR7, 0x3 ;  /* 0x000000071c007c11 */ /* 0x040fe4000f8e18ff */
[----:B------:R-:W-:Y:S02]  /*3960*/  SHF.L.U32 R2, R27, 0x1f, RZ ;  /* 0x0000001f1b027819 */ /* 0x000fe400000006ff */
[----:B------:R-:W-:Y:S02]  /*3970*/  LEA R20, R28, UR7, 0x4 ;  /* 0x000000071c147c11 */ /* 0x000fe4000f8e20ff */
[----:B--2---:R-:W2:Y:S02]  /*3980*/  SYNCS.PHASECHK.TRANS64.TRYWAIT P0, [R0+URZ+0x70], R2 ;  /* 0x00007002000075a7 */ /* 0x004ea400080011ff */
[----:B--2---:R-:W-:Y:S05]  /*3990*/  @!P0 BRA `(.L_x_67) ;  /* 0x0000003c00d48947 */ /* 0x004fea0003800000 */
.L_x_139:
[----:B------:R-:W-:Y:S01]  /*39a0*/  ISETP.GE.AND P0, PT, R40, 0x1, PT ;  /* 0x000000012800780c */ /* 0x000fe20003f06270 */
[----:B------:R-:W3:Y:S01]  /*39b0*/  LDS.128 R20, [R20+0x100] ;  /* 0x0001000014147984 */ /* 0x000ee20000000c00 */
[----:B--2---:R-:W-:Y:S01]  /*39c0*/  VIADD R0, R0, 0x80 ;  /* 0x0000008000007836 */ /* 0x004fe20000000000 */
[----:B------:R-:W-:Y:S01]  /*39d0*/  @!PT LDS RZ, [RZ] ;  /* 0x00000000fffff984 */ /* 0x000fe20000000800 */
[----:B------:R-:W-:Y:S01]  /*39e0*/  @!PT LDS RZ, [RZ] ;  /* 0x00000000fffff984 */ /* 0x000fe20000000800 */
[----:B------:R-:W-:Y:S01]  /*39f0*/  @!PT LDS RZ, [RZ] ;  /* 0x00000000fffff984 */ /* 0x000fe20000000800 */
[----:B------:R-:W-:Y:S01]  /*3a00*/  @!PT LDS RZ, [RZ] ;  /* 0x00000000fffff984 */ /* 0x000fe20000000800 */
[----:B------:R2:W-:Y:S06]  /*3a10*/  MEMBAR.ALL.CTA ;  /* 0x0000000000007992 */ /* 0x0005ec0000008000 */
[----:B--2---:R-:W2:Y:S01]  /*3a20*/  FENCE.VIEW.ASYNC.S ;  /* 0x00000000000073c6 */ /* 0x004ea20000000000 */
[----:B------:R-:W-:Y:S04]  /*3a30*/  PRMT R0, RZ, 0x654, R0 ;  /* 0x00000654ff007816 */ /* 0x000fe80000000000 */
[----:B--2---:R2:W-:Y:S01]  /*3a40*/  SYNCS.ARRIVE.TRANS64.RED.A1T0 RZ, [R0+URZ], RZ ;  /* 0x000000ff00ff79a7 */ /* 0x0045e200081004ff */
[----:B---3--:R-:W-:Y:S11]  /*3a50*/  LOP3.LUT P3, RZ, R22, 0x1, RZ, 0xc0, !PT ;  /* 0x0000000116ff7812 */ /* 0x008ff6000786c0ff */
[----:B------:R-:W-:Y:S02]  /*3a60*/  @!UPT UIADD3 URZ, UPT, UPT, URZ, URZ, URZ ;  /* 0x000000fffffff290 */ /* 0x000fe4000fffe0ff */
[----:B------:R-:W-:Y:S02]  /*3a70*/  @P3 MOV R11, R20 ;  /* 0x00000014000b3202 */ /* 0x000fe40000000f00 */
[----:B------:R-:W-:Y:S01]  /*3a80*/  @P3 LOP3.LUT R10, R21, 0xffff, RZ, 0xc0, !PT ;  /* 0x0000ffff150a3812 */ /* 0x000fe200078ec0ff */
[----:B--2---:R-:W-:Y:S06]  /*3a90*/  @!P0 BRA `(.L_x_68) ;  /* 0x0000000000a48947 */ /* 0x004fec0003800000 */
[-C--:B-1----:R-:W-:Y:S01]  /*3aa0*/  IMAD.HI.U32 R0, R19, R7.reuse, RZ ;  /* 0x0000000713007227 */ /* 0x082fe200078e00ff */
[----:B------:R-:W-:Y:S02]  /*3ab0*/  ISETP.NE.AND P0, PT, R6, 0x1, PT ;  /* 0x000000010600780c */ /* 0x000fe40003f05270 */
[----:B------:R-:W-:Y:S01]  /*3ac0*/  ISETP.NE.AND P2, PT, R40, 0x1, PT ;  /* 0x000000012800780c */ /* 0x000fe20003f45270 */
[----:B----4-:R-:W-:Y:S01]  /*3ad0*/  IMAD.HI.U32 R9, R24, R16, RZ ;  /* 0x0000001018097227 */ /* 0x010fe200078e00ff */
[----:B------:R-:W-:Y:S02]  /*3ae0*/  SHF.R.U32.HI R0, RZ, R18, R0 ;  /* 0x00000012ff007219 */ /* 0x000fe40000011600 */
[----:B------:R-:W-:Y:S01]  /*3af0*/  ISETP.NE.AND P4, PT, R3, 0x1, PT ;  /* 0x000000010300780c */ /* 0x000fe20003f85270 */
[----:B------:R-:W-:Y:S01]  /*3b00*/  IMAD.HI.U32 R13, R10, R7, RZ ;  /* 0x000000070a0d7227 */ /* 0x000fe200078e00ff */
[----:B------:R-:W-:Y:S02]  /*3b10*/  SHF.R.U32.HI R9, RZ, R17, R9 ;  /* 0x00000011ff097219 */ /* 0x000fe40000011609 */
[----:B------:R-:W-:Y:S01]  /*3b20*/  SEL R0, R19, R0, !P0 ;  /* 0x0000000013007207 */ /* 0x000fe20004000000 */
[----:B------:R-:W-:Y:S01]  /*3b30*/  IMAD.HI.U32 R12, R11, R16, RZ ;  /* 0x000000100b0c7227 */ /* 0x000fe200078e00ff */
[----:B------:R-:W-:Y:S03]  /*3b40*/  SEL R9, R24, R9, !P4 ;  /* 0x0000000918097207 */ /* 0x000fe60006000000 */
[-C--:B------:R-:W-:Y:S01]  /*3b50*/  IMAD.HI.U32 R8, R0, R4.reuse, RZ ;  /* 0x0000000400087227 */ /* 0x080fe200078e00ff */
[----:B------:R-:W-:Y:S03]  /*3b60*/  SHF.R.U32.HI R12, RZ, R17, R12 ;  /* 0x00000011ff0c7219 */ /* 0x000fe6000001160c */
[----:B------:R-:W-:Y:S01]  /*3b70*/  IMAD.HI.U32 R2, R9, R4, RZ ;  /* 0x0000000409027227 */ /* 0x000fe200078e00ff */
[-C--:B------:R-:W-:Y:S02]  /*3b80*/  @P2 SHF.R.U32.HI R0, RZ, R5.reuse, R8 ;  /* 0x00000005ff002219 */ /* 0x080fe40000011608 */
[----:B------:R-:W-:Y:S02]  /*3b90*/  SHF.R.U32.HI R8, RZ, R18, R13 ;  /* 0x00000012ff087219 */ /* 0x000fe4000001160d */
[----:B------:R-:W-:Y:S01]  /*3ba0*/  @P2 SHF.R.U32.HI R9, RZ, R5, R2 ;  /* 0x00000005ff092219 */ /* 0x000fe20000011602 */
[----:B------:R-:W-:Y:S01]  /*3bb0*/  IMAD R0, R40, R0, RZ ;  /* 0x0000000028007224 */ /* 0x000fe200078e02ff */
[----:B------:R-:W-:Y:S02]  /*3bc0*/  SEL R8, R10, R8, !P0 ;  /* 0x000000080a087207 */ /* 0x000fe40004000000 */
[----:B------:R-:W-:Y:S01]  /*3bd0*/  SEL R2, R11, R12, !P4 ;  /* 0x0000000c0b027207 */ /* 0x000fe20006000000 */
[----:B------:R-:W-:Y:S01]  /*3be0*/  IMAD R12, R40, R9, RZ ;  /* 0x00000009280c7224 */ /* 0x000fe200078e02ff */
[C---:B------:R-:W-:Y:S01]  /*3bf0*/  ISETP.GE.AND P0, PT, R8.reuse, R0, PT ;  /* 0x000000000800720c */ /* 0x040fe20003f06270 */
[----:B------:R-:W-:Y:S03]  /*3c00*/  IMAD.HI.U32 R0, R8, R4, RZ ;  /* 0x0000000408007227 */ /* 0x000fe600078e00ff */
[----:B------:R-:W-:Y:S02]  /*3c10*/  ISETP.GE.OR P0, PT, R2, R12, P0 ;  /* 0x0000000c0200720c */ /* 0x000fe40000706670 */
[-C--:B------:R-:W-:Y:S04]  /*3c20*/  SHF.R.U32.HI R0, RZ, R5.reuse, R0 ;  /* 0x00000005ff007219 */ /* 0x080fe80000011600 */
[----:B------:R-:W-:Y:S05]  /*3c30*/  SEL R13, R8, R0, !P2 ;  /* 0x00000000080d7207 */ /* 0x000fea0005000000 */
[----:B------:R-:W-:Y:S02]  /*3c40*/  IMAD.MOV R12, RZ, RZ, -R13 ;  /* 0x000000ffff0c7224 */ /* 0x000fe400078e0a0d */
[----:B------:R-:W-:Y:S04]  /*3c50*/  @!P0 IMAD.HI.U32 R0, R2, R4, RZ ;  /* 0x0000000402008227 */ /* 0x000fe800078e00ff */
[----:B------:R-:W-:Y:S01]  /*3c60*/  IMAD R12, R40, R12, R8 ;  /* 0x0000000c280c7224 */ /* 0x000fe200078e0208 */
[----:B------:R-:W-:Y:S04]  /*3c70*/  @!P0 SHF.R.U32.HI R0, RZ, R5, R0 ;  /* 0x00000005ff008219 */ /* 0x000fe80000011600 */
[----:B------:R-:W-:Y:S04]  /*3c80*/  @!P0 SEL R0, R2, R0, !P2 ;  /* 0x0000000002008207 */ /* 0x000fe80005000000 */
[----:B------:R-:W-:Y:S01]  /*3c90*/  @!P0 IADD3 R13, PT, PT, R13, -R0, RZ ;  /* 0x800000000d0d8210 */ /* 0x000fe20007ffe0ff */
[----:B------:R-:W-:Y:S01]  /*3ca0*/  @!P0 IMAD R0, R9, R12, R0 ;  /* 0x0000000c09008224 */ /* 0x000fe200078e0200 */
[----:B------:R-:W-:Y:S01]  /*3cb0*/  IADD3 R9, PT, PT, -R8, RZ, RZ ;  /* 0x000000ff08097210 */ /* 0x000fe20007ffe1ff */
[--C-:B------:R-:W-:Y:S02]  /*3cc0*/  IMAD.MOV R12, RZ, RZ, -R2.reuse ;  /* 0x000000ffff0c7224 */ /* 0x100fe400078e0a02 */
[----:B------:R-:W-:Y:S02]  /*3cd0*/  @!P0 IMAD R8, R13, R40, R2 ;  /* 0x000000280d088224 */ /* 0x000fe400078e0202 */
[----:B------:R-:W-:Y:S02]  /*3ce0*/  @!P0 IMAD.MOV.U32 R2, RZ, RZ, R0 ;  /* 0x000000ffff028224 */ /* 0x000fe400078e0000 */
[----:B------:R-:W-:Y:S02]  /*3cf0*/  IMAD R11, R3, R12, R11 ;  /* 0x0000000c030b7224 */ /* 0x000fe400078e020b */
[----:B------:R-:W-:Y:S02]  /*3d00*/  IMAD R10, R6, R9, R10 ;  /* 0x00000009060a7224 */ /* 0x000fe400078e020a */
[----:B------:R-:W-:Y:S02]  /*3d10*/  IMAD R11, R2, R3, R11 ;  /* 0x00000003020b7224 */ /* 0x000fe400078e020b */
[----:B------:R-:W-:Y:S02]  /*3d20*/  IMAD R10, R8, R6, R10 ;  /* 0x00000006080a7224 */ /* 0x000fe400078e020a */
.L_x_68:
[----:B------:R-:W-:Y:S05]  /*3d30*/  BRA.U UP1, `(.L_x_69) ;  /* 0x0000000101107547 */ /* 0x000fea000b800000 */
[----:B------:R-:W-:Y:S04]  /*3d40*/  MOV R2, UR6 ;  /* 0x0000000600027c02 */ /* 0x000fe80008000f00 */
[----:B------:R-:W-:Y:S04]  /*3d50*/  SHF.L.U32 R2, R2, 0x1f, RZ ;  /* 0x0000001f02027819 */ /* 0x000fe800000006ff */
[----:B------:R-:W2:Y:S02]  /*3d60*/  SYNCS.PHASECHK.TRANS64.TRYWAIT P0, [UR7+0x68], R2 ;  /* 0x00006802ff0075a7 */ /* 0x000ea40008001107 */
[----:B--2---:R-:W-:Y:S05]  /*3d70*/  @!P0 BRA `(.L_x_70) ;  /* 0x0000003800f08947 */ /* 0x004fea0003800000 */
.L_x_69:
[----:B------:R-:W-:Y:S02]  /*3d80*/  R2UR UR11, R15 ;  /* 0x000000000f0b72ca */ /* 0x000fe400000e0000 */
[----:B------:R-:W-:Y:S02]  /*3d90*/  R2UR UR10, R14 ;  /* 0x000000000e0a72ca */ /* 0x000fe400000e0000 */
[----:B------:R-:W-:Y:S04]  /*3da0*/  ISETP.NE.U32.AND P2, PT, RZ, UR4, PT ;  /* 0x00000004ff007c0c */ /* 0x000fe8000bf45070 */
[----:B------:R-:W-:Y:S05]  /*3db0*/  ISETP.NE.AND.EX P2, PT, RZ, UR5, PT, P2 ;  /* 0x00000005ff007c0c */ /* 0x000fea000bf45320 */
[----:B------:R-:W-:Y:S02]  /*3dc0*/  USHF.L.U32 UR11, UR11, 0x7, URZ ;  /* 0x000000070b0b7899 */ /* 0x000fe400080006ff */
[----:B------:R-:W-:Y:S01]  /*3dd0*/  USHF.L.U32 UR10, UR10, 0x6, URZ ;  /* 0x000000060a0a7899 */ /* 0x000fe200080006ff */
[----:B------:R-:W-:Y:S11]  /*3de0*/  BRA.U !UP4, `(.L_x_71) ;  /* 0x000000010c347547 */ /* 0x000ff6000b800000 */
[----:B------:R-:W-:Y:S01]  /*3df0*/  UPLOP3.LUT UP0, UPT, UPT, UPT, UP3, 0x80, 0x8 ;  /* 0x000000000008789c */ /* 0x000fe20003f0f030 */
[----:B--2---:R-:W-:Y:S02]  /*3e00*/  HFMA2 R0, -RZ, RZ, 0, 5.9604644775390625e-08 ;  /* 0x00000001ff007431 */ /* 0x004fe400000001ff */
[----:B------:R-:W-:Y:S03]  /*3e10*/  IMAD.MOV.U32 R88, RZ, RZ, 0x1 ;  /* 0x00000001ff587424 */ /* 0x000fe600078e00ff */
[----:B------:R-:W-:Y:S05]  /*3e20*/  PLOP3.LUT P0, PT, PT, PT, UP0, 0x80, 0x8 ;  /* 0x000000000008781c */ /* 0x000fea0003f0f008 */
[----:B------:R-:W2:Y:S01]  /*3e30*/  @UP0 LDCU.64 UR14, c[0x0][0x888] ;  /* 0x00011100ff0e07ac */ /* 0x000ea20008000a00 */
[----:B------:R-:W-:Y:S07]  /*3e40*/  @UP0 UIMAD UR8, UR36, UR4, URZ ;  /* 0x00000004240802a4 */ /* 0x000fee000f8e02ff */
[----:B------:R-:W-:Y:S01]  /*3e50*/  @!P0 PRMT R88, R0, 0x7610, R88 ;  /* 0x0000761000588816 */ /* 0x000fe20000000058 */
[----:B--2---:R-:W-:Y:S03]  /*3e60*/  @UP0 UIMAD.WIDE UR14, UR8, 0x4, UR14 ;  /* 0x00000004080e08a5 */ /* 0x004fe6000f8e020e */
[----:B------:R-:W2:Y:S03]  /*3e70*/  @!UP0 LDCU UR8, c[0x0][0x880] ;  /* 0x00011000ff0887ac */ /* 0x000ea60008000800 */
[----:B------:R-:W-:Y:S01]  /*3e80*/  IMAD.U32 R8, RZ, RZ, UR14 ;  /* 0x0000000eff087e24 */ /* 0x000fe2000f8e00ff */
[----:B------:R-:W-:Y:S05]  /*3e90*/  MOV R9, UR15 ;  /* 0x0000000f00097c02 */ /* 0x000fea0008000f00 */
[----:B-----5:R3:W5:Y:S02]  /*3ea0*/  @P0 LDG.E R49, desc[UR46][R8.64] ;  /* 0x0000002e08310981 */ /* 0x020764000c1e1900 */
[----:B--23--:R-:W-:Y:S07]  /*3eb0*/  @!P0 IMAD.U32 R49, RZ, RZ, UR8 ;  /* 0x00000008ff318e24 */ /* 0x00cfee000f8e00ff */
.L_x_71:
[----:B-----5:R-:W-:Y:S01]  /*3ec0*/  @!P2 FSETP.EQ.AND P0, PT, R49, RZ, PT ;  /* 0x000000ff3100a20b */ /* 0x020fe20003f02000 */
[----:B------:R-:W-:Y:S01]  /*3ed0*/  @!UPT UIADD3 URZ, UPT, UPT, URZ, URZ, URZ ;  /* 0x000000fffffff290 */ /* 0x000fe2000fffe0ff */
[----:B------:R-:W-:Y:S11]  /*3ee0*/  @!P2 BRA `(.L_x_72) ;  /* 0x000000000014a947 */ /* 0x000ff60003800000 */
[----:B------:R-:W-:Y:S02]  /*3ef0*/  LOP3.LUT P2, RZ, R88, 0xff, RZ, 0xc0, !PT ;  /* 0x000000ff58ff7812 */ /* 0x000fe4000784c0ff */
[----:B------:R-:W-:Y:S04]  /*3f00*/  PLOP3.LUT P0, PT, PT, PT, UP0, 0x80, 0x8 ;  /* 0x000000000008781c */ /* 0x000fe80003f0f008 */
[----:B------:R-:W-:Y:S07]  /*3f10*/  PLOP3.LUT P0, PT, P0, PT, PT, 0x8, 0x80 ;  /* 0x000000000080781c */ /* 0x000fee000070e170 */
[----:B------:R-:W-:Y:S11]  /*3f20*/  @P2 FSETP.EQ.AND P0, PT, R49, RZ, PT ;  /* 0x000000ff3100220b */ /* 0x000ff60003f02000 */
[----:B------:R-:W-:Y:S02]  /*3f30*/  @!UPT UIADD3 URZ, UPT, UPT, URZ, URZ, URZ ;  /* 0x000000fffffff290 */ /* 0x000fe4000fffe0ff */
.L_x_72:
[----:B------:R-:W-:Y:S01]  /*3f40*/  ULEA UR15, UR13, UR7, 0x3 ;  /* 0x000000070d0f7291 */ /* 0x000fe2000f8e18ff */
[----:B------:R-:W-:Y:S02]  /*3f50*/  SHF.L.U32 R9, R29, 0x1f, RZ ;  /* 0x0000001f1d097819 */ /* 0x000fe400000006ff */
[----:B------:R-:W-:Y:S04]  /*3f60*/  ELECT P4, URZ, PT ;  /* 0x0000000000ff782f */ /* 0x000fe80003880000 */
[----:B------:R-:W-:Y:S02]  /*3f70*/  PLOP3.LUT P4, PT, P0, P4, PT, 0xf2, 0x2f ;  /* 0x00000000002f781c */ /* 0x000fe40000789e72 */
[----:B------:R-:W3:Y:S11]  /*3f80*/  SYNCS.PHASECHK.TRANS64.TRYWAIT P2, [UR15+0x48], R9 ;  /* 0x00004809ff0075a7 */ /* 0x000ef6000804110f */
[----:B-1----:R-:W-:Y:S05]  /*3f90*/  @!P4 IADD3 R8, P0, PT, R30, 0x580, RZ ;  /* 0x000005801e08c810 */ /* 0x002fea0007f1e0ff */
[----:B--2---:R-:W-:Y:S01]  /*3fa0*/  @!P4 IMAD.X R2, RZ, RZ, R31, P0 ;  /* 0x000000ffff02c224 */ /* 0x004fe200000e061f */
[----:B---3--:R-:W-:Y:S07]  /*3fb0*/  @!P2 BRA `(.L_x_73) ;  /* 0x000000380078a947 */ /* 0x008fee0003800000 */
.L_x_142:
[----:B------:R-:W2:Y:S01]  /*3fc0*/  LDC.64 R12, c[0x0][0xb18] ;  /* 0x0002c600ff0c7b82 */ /* 0x000ea20000000a00 */
[----:B------:R-:W-:Y:S01]  /*3fd0*/  @!P4 R2UR UR8, R2 ;  /* 0x000000000208c2ca */ /* 0x000fe200000e0000 */
[----:B------:R-:W-:Y:S01]  /*3fe0*/  VOTEU.ALL UP2, P4 ;  /* 0x0000000000ff7886 */ /* 0x000fe20002040000 */
[----:B------:R-:W-:Y:S01]  /*3ff0*/  @!P4 R2UR UR9, R8 ;  /* 0x000000000809c2ca */ /* 0x000fe200000e0000 */
[----:B------:R-:W-:Y:S01]  /*4000*/  VOTEU.ALL UP1, P4 ;  /* 0x0000000000ff7886 */ /* 0x000fe20002020000 */
[----:B-1----:R-:W-:Y:S03]  /*4010*/  @!P4 IMAD.MOV.U32 R0, RZ, RZ, 0x2000 ;  /* 0x00002000ff00c424 */ /* 0x002fe600078e00ff */
[----:B------:R-:W1:Y:S01]  /*4020*/  @!P1 LDC R2, c[0x0][0xb0c] ;  /* 0x0002c300ff029b82 */ /* 0x000e620000000800 */
[----:B------:R-:W-:Y:S01]  /*4030*/  UMOV UR20, 0x0 ;  /* 0x0000000000147882 */ /* 0x000fe20000000000 */
[----:B------:R-:W-:Y:S01]  /*4040*/  UMOV UR21, 0x10000000 ;  /* 0x1000000000157882 */ /* 0x000fe20000000000 */
[----:B------:R-:W-:Y:S01]  /*4050*/  UMOV UR12, UR36 ;  /* 0x00000024000c7c82 */ /* 0x000fe20008000000 */
[----:B------:R-:W-:Y:S01]  /*4060*/  UIADD3 UR14, UPT, UPT, UR13, 0x1, URZ ;  /* 0x000000010d0e7890 */ /* 0x000fe2000fffe0ff */
[----:B------:R-:W-:Y:S01]  /*4070*/  @P3 SHF.R.U32.HI R26, RZ, 0x10, R21 ;  /* 0x00000010ff1a3819 */ /* 0x000fe20000011615 */
[----:B------:R-:W-:Y:S02]  /*4080*/  VIADD R28, R28, 0x1 ;  /* 0x000000011c1c7836 */ /* 0x000fe40000000000 */
[----:B------:R-:W-:Y:S01]  /*4090*/  IMAD.U32 R9, RZ, RZ, UR8 ;  /* 0x00000008ff097e24 */ /* 0x000fe2000f8e00ff */
[----:B------:R-:W-:Y:S01]  /*40a0*/  @!UP2 ULEA UR8, UR13, UR7, 0xd ;  /* 0x000000070d08a291 */ /* 0x000fe2000f8e68ff */
[----:B------:R-:W-:Y:S01]  /*40b0*/  IMAD.U32 R8, RZ, RZ, UR9 ;  /* 0x00000009ff087e24 */ /* 0x000fe2000f8e00ff */
[----:B------:R-:W-:Y:S02]  /*40c0*/  UIADD3 UR9, UPT, UPT, UR15, 0x30, URZ ;  /* 0x000000300f097890 */ /* 0x000fe4000fffe0ff */
[----:B------:R-:W-:Y:S01]  /*40d0*/  @!P4 R2UR UR19, R9 ;  /* 0x000000000913c2ca */ /* 0x000fe200000e0000 */
[----:B------:R-:W-:Y:S01]  /*40e0*/  @!UP2 UIADD3 UR8, UPT, UPT, UR8, 0x200, URZ ;  /* 0x000002000808a890 */ /* 0x000fe2000fffe0ff */
[----:B------:R-:W-:Y:S01]  /*40f0*/  @!P4 R2UR UR18, R8 ;  /* 0x000000000812c2ca */ /* 0x000fe200000e0000 */
[----:B------:R-:W-:Y:S01]  /*4100*/  UISETP.NE.AND UP5, UPT, UR14, 0x3, UPT ;  /* 0x000000030e00788c */ /* 0x000fe2000bfa5270 */
[----:B------:R-:W3:Y:S01]  /*4110*/  LDC.64 R8, c[0x0][0xb10] ;  /* 0x0002c400ff087b82 */ /* 0x000ee20000000a00 */
[----:B------:R-:W-:Y:S02]  /*4120*/  UPRMT UR16, UR37, 0x654, UR9 ;  /* 0x0000065425107896 */ /* 0x000fe40008000009 */
[----:B------:R-:W-:Y:S02]  /*4130*/  USEL UR17, URZ, 0x1, UP5 ;  /* 0x00000001ff117887 */ /* 0x000fe4000a800000 */
[----:B------:R-:W-:Y:S04]  /*4140*/  USEL UR14, UR14, URZ, UP5 ;  /* 0x000000ff0e0e7287 */ /* 0x000fe8000a800000 */
[----:B------:R-:W-:Y:S01]  /*4150*/  ULEA UR13, UR14, UR7, 0x3 ;  /* 0x000000070e0d7291 */ /* 0x000fe2000f8e18ff */
[----:B------:R-:W-:Y:S01]  /*4160*/  LOP3.LUT R29, R29, UR17, RZ, 0x3c, !PT ;  /* 0x000000111d1d7c12 */ /* 0x000fe2000f8e3cff */
[----:B------:R1:W-:Y:S01]  /*4170*/  @!UP1 UTMALDG.3D [UR8], [UR18], desc[UR20] ;  /* 0x00001408120095b4 */ /* 0x0003e20008011000 */
[----:B------:R5:W-:Y:S02]  /*4180*/  @!P4 SYNCS.ARRIVE.TRANS64.RED.A0TR RZ, [UR15+0x30], R0 ;  /* 0x00003000ffffc9a7 */ /* 0x000be4000830040f */
[----:B------:R-:W-:Y:S01]  /*4190*/  SHF.L.U32 R14, R29, 0x1f, RZ ;  /* 0x0000001f1d0e7819 */ /* 0x000fe200000006ff */
[C---:B---3--:R-:W-:Y:S01]  /*41a0*/  @!P1 IMAD.HI.U32 R8, R11.reuse, R8, RZ ;  /* 0x000000080b089227 */ /* 0x048fe200078e00ff */
[----:B--2---:R-:W-:Y:S02]  /*41b0*/  @!P1 ISETP.NE.AND P0, PT, R12, 0x1, PT ;  /* 0x000000010c00980c */ /* 0x004fe40003f05270 */
[----:B-1----:R-:W-:Y:S01]  /*41c0*/  @!P1 ISETP.NE.AND P2, PT, R2, 0x1, PT ;  /* 0x000000010200980c */ /* 0x002fe20003f45270 */
[----:B------:R-:W-:Y:S01]  /*41d0*/  SYNCS.ARRIVE.TRANS64.RED.A1T0 RZ, [UR16], RZ ;  /* 0x000000ffffff79a7 */ /* 0x000fe20008100410 */
[C---:B------:R-:W-:Y:S01]  /*41e0*/  @!P1 IMAD.HI.U32 R13, R10.reuse, R13, RZ ;  /* 0x0000000d0a0d9227 */ /* 0x040fe200078e00ff */
[----:B------:R-:W-:Y:S04]  /*41f0*/  @!P1 SHF.R.U32.HI R8, RZ, R9, R8 ;  /* 0x00000009ff089219 */ /* 0x000fe80000011608 */
[----:B------:R-:W-:Y:S01]  /*4200*/  @!P1 SEL R8, R11, R8, !P2 ;  /* 0x000000080b089207 */ /* 0x000fe20005000000 */
[----:B------:R-:W1:Y:S01]  /*4210*/  SYNCS.PHASECHK.TRANS64.TRYWAIT P5, [UR13+0x48], R14 ;  /* 0x0000480eff0075a7 */ /* 0x000e6200080a110d */
[----:B-----5:R-:W2:Y:S02]  /*4220*/  @!P1 LDC R0, c[0x0][0xb20] ;  /* 0x0002c800ff009b82 */ /* 0x020ea40000000800 */
[----:B--2---:R-:W-:Y:S04]  /*4230*/  @!P1 SHF.R.U32.HI R0, RZ, R0, R13 ;  /* 0x00000000ff009219 */ /* 0x004fe8000001160d */
[----:B------:R-:W-:Y:S05]  /*4240*/  @!P1 SEL R9, R10, R0, !P0 ;  /* 0x000000000a099207 */ /* 0x000fea0004000000 */
[----:B------:R-:W-:Y:S02]  /*4250*/  @!P1 IMAD.IADD R0, R9, 0x1, -R8 ;  /* 0x0000000109009824 */ /* 0x000fe400078e0a08 */
[----:B------:R-:W-:Y:S02]  /*4260*/  @!P1 IMAD.IADD R8, R8, 0x1, -R9 ;  /* 0x0000000108089824 */ /* 0x000fe400078e0a09 */
[----:B------:R-:W-:Y:S02]  /*4270*/  @!P1 IMAD R11, R0, R2, R11 ;  /* 0x00000002000b9224 */ /* 0x000fe400078e020b */
[----:B------:R-:W-:Y:S01]  /*4280*/  @!P1 IMAD R10, R8, R12, R10 ;  /* 0x0000000c080a9224 */ /* 0x000fe200078e020a */
[----:B-1----:R-:W-:Y:S06]  /*4290*/  @!P5 BRA `(.L_x_74) ;  /* 0x0000003400d8d947 */ /* 0x002fec0003800000 */
.L_x_144:
[----:B------:R-:W-:Y:S01]  /*42a0*/  @!P4 IADD3 R2, P0, PT, R30, 0x580, RZ ;  /* 0x000005801e02c810 */ /* 0x000fe20007f1e0ff */
[----:B------:R-:W-:Y:S01]  /*42b0*/  UMOV UR18, 0x0 ;  /* 0x0000000000127882 */ /* 0x000fe20000000000 */
[----:B------:R-:W-:Y:S01]  /*42c0*/  UMOV UR19, 0x10000000 ;  /* 0x1000000000137882 */ /* 0x000fe20000000000 */
[----:B------:R-:W-:Y:S01]  /*42d0*/  VOTEU.ALL UP1, P4 ;  /* 0x0000000000ff7886 */ /* 0x000fe20002020000 */
[----:B------:R-:W-:Y:S01]  /*42e0*/  @!P4 R2UR UR9, R2 ;  /* 0x000000000209c2ca */ /* 0x000fe200000e0000 */
[----:B-1----:R-:W-:Y:S01]  /*42f0*/  @!P4 IMAD.X R0, RZ, RZ, R31, P0 ;  /* 0x000000ffff00c224 */ /* 0x002fe200000e061f */
[----:B------:R-:W-:Y:S01]  /*4300*/  UMOV UR12, UR36 ;  /* 0x00000024000c7c82 */ /* 0x000fe20008000000 */
[----:B------:R-:W-:Y:S01]  /*4310*/  @P3 R2UR UR36, R26 ;  /* 0x000000001a2432ca */ /* 0x000fe200000e0000 */
[----:B------:R-:W-:Y:S01]  /*4320*/  @!UP1 ULEA UR15, UR14, UR7, 0xd ;  /* 0x000000070e0f9291 */ /* 0x000fe2000f8e68ff */
[----:B------:R-:W-:Y:S01]  /*4330*/  ISETP.NE.AND P0, PT, R28, 0x2, PT ;  /* 0x000000021c00780c */ /* 0x000fe20003f05270 */
[----:B------:R-:W-:Y:S01]  /*4340*/  @!UP1 UIADD3 UR10, UPT, UPT, UR10, 0x20, URZ ;  /* 0x000000200a0a9890 */ /* 0x000fe2000fffe0ff */
[----:B------:R-:W-:Y:S01]  /*4350*/  @!P4 R2UR UR8, R0 ;  /* 0x000000000008c2ca */ /* 0x000fe200000e0000 */
[----:B------:R-:W-:Y:S01]  /*4360*/  IMAD.IADD R14, R10, 0x1, R86 ;  /* 0x000000010a0e7824 */ /* 0x000fe200078e0256 */
[----:B------:R-:W-:Y:S01]  /*4370*/  SEL R0, RZ, 0x1, P0 ;  /* 0x00000001ff007807 */ /* 0x000fe20000000000 */
[----:B------:R-:W-:Y:S01]  /*4380*/  IMAD.IADD R15, R11, 0x1, R87 ;  /* 0x000000010b0f7824 */ /* 0x000fe200078e0257 */
[----:B------:R-:W-:Y:S02]  /*4390*/  SEL R28, R28, RZ, P0 ;  /* 0x000000ff1c1c7207 */ /* 0x000fe40000000000 */
[----:B------:R-:W-:Y:S01]  /*43a0*/  IMAD.U32 R8, RZ, RZ, UR9 ;  /* 0x00000009ff087e24 */ /* 0x000fe2000f8e00ff */
[----:B------:R-:W-:Y:S01]  /*43b0*/  UIADD3 UR9, UPT, UPT, UR13, 0x30, URZ ;  /* 0x000000300d097890 */ /* 0x000fe2000fffe0ff */
[----:B------:R-:W-:Y:S03]  /*43c0*/  LOP3.LUT R27, R27, R0, RZ, 0x3c, !PT ;  /* 0x000000001b1b7212 */ /* 0x000fe600078e3cff */
[----:B------:R-:W-:Y:S02]  /*43d0*/  @!P4 R2UR UR16, R8 ;  /* 0x000000000810c2ca */ /* 0x000fe400000e0000 */
[----:B------:R-:W-:Y:S01]  /*43e0*/  IMAD.U32 R9, RZ, RZ, UR8 ;  /* 0x00000008ff097e24 */ /* 0x000fe2000f8e00ff */
[----:B------:R-:W-:Y:S01]  /*43f0*/  @!UP1 UIADD3 UR8, UPT, UPT, UR15, 0x200, URZ ;  /* 0x000002000f089890 */ /* 0x000fe2000fffe0ff */
[----:B------:R-:W-:Y:S01]  /*4400*/  VOTEU.ALL UP1, P4 ;  /* 0x0000000000ff7886 */ /* 0x000fe20002020000 */
[----:B------:R-:W-:Y:S02]  /*4410*/  UPRMT UR15, UR37, 0x654, UR9 ;  /* 0x00000654250f7896 */ /* 0x000fe40008000009 */
[----:B------:R-:W-:Y:S11]  /*4420*/  @!P4 R2UR UR17, R9 ;  /* 0x000000000911c2ca */ /* 0x000ff600000e0000 */
[----:B------:R-:W-:Y:S02]  /*4430*/  @!UPT UIADD3 URZ, UPT, UPT, URZ, URZ, URZ ;  /* 0x000000fffffff290 */ /* 0x000fe4000fffe0ff */
[----:B------:R2:W-:Y:S01]  /*4440*/  @!UP1 UTMALDG.3D [UR8], [UR16], desc[UR18] ;  /* 0x00001208100095b4 */ /* 0x0005e20008011000 */
[----:B------:R2:W-:Y:S01]  /*4450*/  @!P4 SYNCS.ARRIVE.TRANS64.RED.A0TR RZ, [UR13+0x30], R25 ;  /* 0x00003019ffffc9a7 */ /* 0x0005e2000830040d */
[----:B------:R-:W-:Y:S04]  /*4460*/  UIADD3 UR13, UPT, UPT, UR14, 0x1, URZ ;  /* 0x000000010e0d7890 */ /* 0x000fe8000fffe0ff */
[----:B------:R-:W-:Y:S04]  /*4470*/  UISETP.NE.AND UP1, UPT, UR13, 0x3, UPT ;  /* 0x000000030d00788c */ /* 0x000fe8000bf25270 */
[----:B------:R-:W-:Y:S02]  /*4480*/  USEL UR14, URZ, 0x1, UP1 ;  /* 0x00000001ff0e7887 */ /* 0x000fe40008800000 */
[----:B------:R-:W-:Y:S02]  /*4490*/  USEL UR13, UR13, URZ, UP1 ;  /* 0x000000ff0d0d7287 */ /* 0x000fe40008800000 */
[----:B------:R-:W-:Y:S02]  /*44a0*/  UPLOP3.LUT UP1, UPT, UPT, UPT, UPT, 0x80, 0x8 ;  /* 0x000000000008789c */ /* 0x000fe40003f2f070 */
[----:B------:R-:W-:Y:S01]  /*44b0*/  LOP3.LUT R29, R29, UR14, RZ, 0x3c, !PT ;  /* 0x0000000e1d1d7c12 */ /* 0x000fe2000f8e3cff */
[----:B------:R-:W-:Y:S01]  /*44c0*/  SYNCS.ARRIVE.TRANS64.RED.A1T0 RZ, [UR15], RZ ;  /* 0x000000ffffff79a7 */ /* 0x000fe2000810040f */
[----:B------:R-:W-:Y:S07]  /*44d0*/  @P3 BRA `(.L_x_75) ;  /* 0xfffffff4001c3947 */ /* 0x000fee000383ffff */
[----:B------:R-:W-:Y:S01]  /*44e0*/  UIADD3 UR7, UPT, UPT, UR7, 0x48, URZ ;  /* 0x0000004807077890 */ /* 0x000fe2000fffe0ff */
[----:B------:R-:W-:-:S03]  /*44f0*/  SHF.L.U32 R2, R29, 0x1f, RZ ;  /* 0x0000001f1d027819 */ /* 0x000fc600000006ff */
[----:B------:R-:W-:-:S09]  /*4500*/  ULEA UR4, UR13, UR7, 0x3 ;  /* 0x000000070d047291 */ /* 0x000fd2000f8e18ff */
[----:B------:R-:W1:Y:S02]  /*4510*/  SYNCS.PHASECHK.TRANS64.TRYWAIT P0, [UR4], R2 ;  /* 0x00000002ff0075a7 */ /* 0x000e640008001104 */
[----:B-1----:R-:W-:Y:S05]  /*4520*/  @!P0 BRA `(.L_x_76) ;  /* 0x00000034004c8947 */ /* 0x002fea0003800000 */
.L_x_146:
        /* <DEDUP_REMOVED lines=9> */
.L_x_148:
[----:B------:R-:W-:-:S04]  /*45c0*/  UIADD3 UR5, UPT, UPT, UR5, 0x1, URZ ;  /* 0x0000000105057890 */ /* 0x000fc8000fffe0ff */
[----:B------:R-:W-:-:S04]  /*45d0*/  UISETP.NE.AND UP0, UPT, UR5, 0x3, UPT ;  /* 0x000000030500788c */ /* 0x000fc8000bf05270 */
[----:B------:R-:W-:Y:S02]  /*45e0*/  USEL UR4, URZ, 0x1, UP0 ;  /* 0x00000001ff047887 */ /* 0x000fe40008000000 */
[----:B------:R-:W-:-:S04]  /*45f0*/  USEL UR5, UR5, URZ, UP0 ;  /* 0x000000ff05057287 */ /* 0x000fc80008000000 */
[----:B------:R-:W-:Y:S01]  /*4600*/  ULEA UR5, UR5, UR7, 0x3 ;  /* 0x0000000705057291 */ /* 0x000fe2000f8e18ff */
[----:B-1----:R-:W-:-:S04]  /*4610*/  LOP3.LUT R2, R29, UR4, RZ, 0x3c, !PT ;  /* 0x000000041d027c12 */ /* 0x002fc8000f8e3cff */
[----:B------:R-:W-:Y:S01]  /*4620*/  SHF.L.U32 R2, R2, 0x1f, RZ ;  /* 0x0000001f02027819 */ /* 0x000fe200000006ff */
[----:B------:R-:W-:-:S07]  /*4630*/  IMAD.U32 R0, RZ, RZ, UR5 ;  /* 0x00000005ff007e24 */ /* 0x000fce000f8e00ff */
.L_x_78:
[----:B-1----:R1:W3:Y:S02]  /*4640*/  SYNCS.PHASECHK.TRANS64.TRYWAIT P0, [R0+URZ], R2 ;  /* 0x00000002000075a7 */ /* 0x0022e400080011ff */
[----:B---3--:R-:W-:Y:S05]  /*4650*/  @!P0 NANOSLEEP.SYNCS 0x989680 ;  /* 0x009896800000895d */ /* 0x008fea0003900000 */
[----:B------:R-:W3:Y:S02]  /*4660*/  @!P0 SYNCS.PHASECHK.TRANS64 P0, [R0+URZ], R2 ;  /* 0x00000002000085a7 */ /* 0x000ee400080010ff */
[----:B--23--:R-:W-:Y:S05]  /*4670*/  @P0 EXIT ;  /* 0x000000000000094d */ /* 0x00cfea0003800000 */
[----:B------:R-:W-:Y:S05]  /*4680*/  BRA `(.L_x_78) ;  /* 0xfffffffc00ec7947 */ /* 0x000fea000383ffff */
.L_x_66:
[----:B------:R-:W-:-:S06]  /*4690*/  UISETP.GE.AND UP1, UPT, UR8, 0x4, UPT ;  /* 0x000000040800788c */ /* 0x000fcc000bf26270 */
[----:B------:R-:W-:-:S13]  /*46a0*/  PLOP3.LUT P0, PT, PT, PT, UP1, 0x80, 0x8 ;  /* 0x000000000008781c */ /* 0x000fda0003f0f018 */
[----:B------:R-:W-:Y:S05]  /*46b0*/  @!P0 EXIT ;  /* 0x000000000000894d */ /* 0x000fea0003800000 */
[----:B------:R-:W-:Y:S01]  /*46c0*/  BAR.SYNC.DEFER_BLOCKING 0x6, 0xa0 ;  /* 0x0182800000007b1d */ /* 0x000fe20000010000 */
[C---:B------:R-:W-:Y:S01]  /*46d0*/  IMAD.SHL.U32 R2, R93.reuse, 0x20, RZ ;  /* 0x000000205d027824 */ /* 0x040fe200078e00ff */
[C---:B------:R-:W-:Y:S01]  /*46e0*/  LOP3.LUT R94, R93.reuse, 0x2, RZ, 0xc0, !PT ;  /* 0x000000025d5e7812 */ /* 0x040fe200078ec0ff */
[C---:B------:R-:W-:Y:S01]  /*46f0*/  IMAD.SHL.U32 R99, R93.reuse, 0x4, RZ ;  /* 0x000000045d637824 */ /* 0x040fe200078e00ff */
[C---:B------:R-:W-:Y:S01]  /*4700*/  LOP3.LUT R100, R93.reuse, 0x60, RZ, 0xc0, !PT ;  /* 0x000000605d647812 */ /* 0x040fe200078ec0ff */
[C---:B------:R-:W-:Y:S01]  /*4710*/  IMAD.U32 R46, R93.reuse, 0x10000, RZ ;  /* 0x000100005d2e7824 */ /* 0x040fe200078e00ff */
[----:B------:R-:W-:Y:S02]  /*4720*/  UMOV UR48, 0x400 ;  /* 0x0000040000307882 */ /* 0x000fe40000000000 */
[----:B------:R-:W1:Y:S01]  /*4730*/  LDC R91, c[0x0][0x370] ;  /* 0x0000dc00ff5b7b82 */ /* 0x000e620000000800 */
[----:B------:R-:W-:Y:S01]  /*4740*/  ULEA UR48, UR37, UR48, 0x18 ;  /* 0x0000003025307291 */ /* 0x000fe2000f8ec0ff */
[----:B------:R-:W-:Y:S01]  /*4750*/  LOP3.LUT R3, R2, 0xc0, RZ, 0xc0, !PT ;  /* 0x000000c002037812 */ /* 0x000fe200078ec0ff */
[----:B------:R-:W-:Y:S01]  /*4760*/  IMAD.MOV.U32 R45, RZ, RZ, RZ ;  /* 0x000000ffff2d7224 */ /* 0x000fe200078e00ff */
[----:B------:R-:W-:Y:S01]  /*4770*/  LOP3.LUT R93, R93, 0x4, RZ, 0xc0, !PT ;  /* 0x000000045d5d7812 */ /* 0x000fe200078ec0ff */
[----:B------:R-:W-:Y:S01]  /*4780*/  UIADD3 UR52, UPT, UPT, UR48, 0x200, URZ ;  /* 0x0000020030347890 */ /* 0x000fe2000fffe0ff */
[----:B------:R-:W-:-:S02]  /*4790*/  LOP3.LUT R99, R3, 0x18, R99, 0xf8, !PT ;  /* 0x0000001803637812 */ /* 0x000fc400078ef863 */
[----:B------:R-:W-:Y:S01]  /*47a0*/  CS2R R96, SRZ ;  /* 0x0000000000607805 */ /* 0x000fe2000001ff00 */
[----:B------:R-:W2:Y:S01]  /*47b0*/  LDC R42, c[0x0][0xb0c] ;  /* 0x0002c300ff2a7b82 */ /* 0x000ea20000000800 */
[----:B------:R-:W-:Y:S01]  /*47c0*/  LOP3.LUT R46, R46, 0x600000, RZ, 0xc0, !PT ;  /* 0x006000002e2e7812 */ /* 0x000fe200078ec0ff */
[----:B------:R-:W-:Y:S01]  /*47d0*/  IMAD.MOV.U32 R103, RZ, RZ, RZ ;  /* 0x000000ffff677224 */ /* 0x000fe200078e00ff */
[----:B------:R-:W-:Y:S01]  /*47e0*/  IADD3 R98, PT, PT, -R93, 0x2, RZ ;  /* 0x000000025d627810 */ /* 0x000fe20007ffe1ff */
[----:B------:R-:W-:Y:S01]  /*47f0*/  IMAD.MOV R94, RZ, RZ, -R94 ;  /* 0x000000ffff5e7224 */ /* 0x000fe200078e0a5e */
[----:B------:R-:W-:Y:S01]  /*4800*/  LOP3.LUT R99, R99, 0xf20, R2, 0xf8, !PT ;  /* 0x00000f2063637812 */ /* 0x000fe200078ef802 */
[----:B------:R-:W-:Y:S01]  /*4810*/  IMAD.MOV R93, RZ, RZ, -R93 ;  /* 0x000000ffff5d7224 */ /* 0x000fe200078e0a5d */
[----:B------:R-:W4:Y:S01]  /*4820*/  LDCU.64 UR54, c[0x0][0x348] ;  /* 0x00006900ff3677ac */ /* 0x000f220008000a00 */
[----:B------:R-:W1:Y:S01]  /*4830*/  LDC R89, c[0x0][0xb20] ;  /* 0x0002c800ff597b82 */ /* 0x000e620000000800 */
[----:B------:R-:W3:Y:S01]  /*4840*/  LDS R0, [UR48+0x120] ;  /* 0x00012030ff007984 */ /* 0x000ee20008000800 */
[----:B------:R-:W-:Y:S01]  /*4850*/  IMAD.SHL.U32 R98, R98, 0x10, RZ ;  /* 0x0000001062627824 */ /* 0x000fe200078e00ff */
[----:B------:R-:W-:Y:S01]  /*4860*/  LEA R99, R99, UR52, 0x1 ;  /* 0x0000003463637c11 */ /* 0x000fe2000f8e08ff */
[----:B------:R-:W-:Y:S01]  /*4870*/  UMOV UR51, 0x1 ;  /* 0x0000000100337882 */ /* 0x000fe20000000000 */
[----:B------:R-:W-:Y:S01]  /*4880*/  UMOV UR56, URZ ;  /* 0x000000ff00387c82 */ /* 0x000fe20008000000 */
[----:B------:R-:W1:Y:S02]  /*4890*/  LDCU.64 UR38, c[0x0][0x888] ;  /* 0x00011100ff2677ac */ /* 0x000e640008000a00 */
[----:B------:R-:W1:Y:S01]  /*48a0*/  LDC R41, c[0x0][0xb30] ;  /* 0x0002cc00ff297b82 */ /* 0x000e620000000800 */
[----:B------:R-:W1:Y:S01]  /*48b0*/  LDCU.64 UR44, c[0x0][0x890] ;  /* 0x00011200ff2c77ac */ /* 0x000e620008000a00 */
[----:B------:R-:W-:Y:S01]  /*48c0*/  UMOV UR50, URZ ;  /* 0x000000ff00327c82 */ /* 0x000fe20008000000 */
[----:B------:R-:W-:-:S05]  /*48d0*/  UMOV UR49, URZ ;  /* 0x000000ff00317c82 */ /* 0x000fca0008000000 */
[----:B------:R-:W1:Y:S08]  /*48e0*/  LDC.64 R84, c[0x0][0xb10] ;  /* 0x0002c400ff547b82 */ /* 0x000e700000000a00 */
[----:B------:R-:W1:Y:S08]  /*48f0*/  LDC.64 R38, c[0x0][0xb18] ;  /* 0x0002c600ff267b82 */ /* 0x000e700000000a00 */
[----:B------:R-:W1:Y:S08]  /*4900*/  LDC.64 R36, c[0x0][0xb28] ;  /* 0x0002ca00ff247b82 */ /* 0x000e700000000a00 */
[----:B------:R-:W1:Y:S01]  /*4910*/  LDC.64 R82, c[0x0][0x8b0] ;  /* 0x00022c00ff527b82 */ /* 0x000e620000000a00 */
[----:B---3--:R-:W-:-:S07]  /*4920*/  IMAD.IADD R46, R0, 0x1, R46 ;  /* 0x00000001002e7824 */ /* 0x008fce00078e022e */
[----:B------:R-:W3:Y:S08]  /*4930*/  LDC.64 R80, c[0x0][0x8a8] ;  /* 0x00022a00ff507b82 */ /* 0x000ef00000000a00 */
[----:B--2-4-:R-:W1:Y:S02]  /*4940*/  LDC R90, c[0x0][0x374] ;  /* 0x0000dd00ff5a7b82 */ /* 0x014e640000000800 */
.L_x_109:
[C---:B------:R-:W-:Y:S02]  /*4950*/  LEA R0, R103.reuse, UR48, 0x3 ;  /* 0x0000003067007c11 */ /* 0x040fe4000f8e18ff */
[----:B------:R-:W-:Y:S02]  /*4960*/  SHF.L.U32 R2, R96, 0x1f, RZ ;  /* 0x0000001f60027819 */ /* 0x000fe400000006ff */
[----:B------:R-:W-:Y:S02]  /*4970*/  LEA R16, R103, UR48, 0x4 ;  /* 0x0000003067107c11 */ /* 0x000fe4000f8e20ff */
[----:B------:R-:W2:Y:S02]  /*4980*/  SYNCS.PHASECHK.TRANS64.TRYWAIT P0, [R0+URZ+0x70], R2 ;  /* 0x00007002000075a7 */ /* 0x000ea400080011ff */
[----:B--2---:R-:W-:Y:S05]  /*4990*/  @!P0 BRA `(.L_x_79) ;  /* 0x0000003000608947 */ /* 0x004fea0003800000 */
.L_x_149:
[----:B------:R-:W4:Y:S01]  /*49a0*/  LDC.64 R10, c[0x0][0xb10] ;  /* 0x0002c400ff0a7b82 */ /* 0x000f220000000a00 */
[----:B------:R-:W3:Y:S01]  /*49b0*/  LDS.128 R16, [R16+0x100] ;  /* 0x0001000010107984 */ /* 0x000ee20000000c00 */
[----:B-1----:R-:W-:Y:S01]  /*49c0*/  ISETP.NE.AND P1, PT, R41, 0x1, PT ;  /* 0x000000012900780c */ /* 0x002fe20003f25270 */
[----:B--2---:R-:W-:Y:S01]  /*49d0*/  VIADD R0, R0, 0x80 ;  /* 0x0000008000007836 */ /* 0x004fe20000000000 */
[----:B------:R-:W-:Y:S04]  /*49e0*/  ISETP.GE.AND P0, PT, R40, 0x1, PT ;  /* 0x000000012800780c */ /* 0x000fe80003f06270 */
[----:B------:R-:W1:Y:S01]  /*49f0*/  LDC.64 R8, c[0x0][0xb18] ;  /* 0x0002c600ff087b82 */ /* 0x000e620000000a00 */
[----:B------:R-:W-:Y:S01]  /*4a00*/  PRMT R0, RZ, 0x654, R0 ;  /* 0x00000654ff007816 */ /* 0x000fe20000000000 */
[----:B------:R-:W-:Y:S01]  /*4a10*/  @!PT LDS RZ, [RZ] ;  /* 0x00000000fffff984 */ /* 0x000fe20000000800 */
[----:B------:R-:W-:Y:S01]  /*4a20*/  @!PT LDS RZ, [RZ] ;  /* 0x00000000fffff984 */ /* 0x000fe20000000800 */
[----:B------:R-:W-:Y:S01]  /*4a30*/  @!PT LDS RZ, [RZ] ;  /* 0x00000000fffff984 */ /* 0x000fe20000000800 */
[----:B------:R-:W-:Y:S01]  /*4a40*/  @!PT LDS RZ, [RZ] ;  /* 0x00000000fffff984 */ /* 0x000fe20000000800 */
[----:B------:R2:W-:Y:S06]  /*4a50*/  MEMBAR.ALL.CTA ;  /* 0x0000000000007992 */ /* 0x0005ec0000008000 */
[----:B--2---:R-:W2:Y:S01]  /*4a60*/  FENCE.VIEW.ASYNC.S ;  /* 0x00000000000073c6 */ /* 0x004ea20000000000 */
[----:B------:R-:W1:Y:S08]  /*4a70*/  @!P1 LDC R12, c[0x0][0xb20] ;  /* 0x0002c800ff0c9b82 */ /* 0x000e700000000800 */
[----:B------:R-:W1:Y:S01]  /*4a80*/  @!P1 LDC R7, c[0x0][0xb0c] ;  /* 0x0002c300ff079b82 */ /* 0x000e620000000800 */
[----:B--2---:R2:W-:Y:S01]  /*4a90*/  SYNCS.ARRIVE.TRANS64.RED.A1T0 RZ, [R0+URZ], RZ ;  /* 0x000000ff00ff79a7 */ /* 0x0045e200081004ff */
[----:B---3--:R-:W-:Y:S04]  /*4aa0*/  LOP3.LUT P4, RZ, R18, 0x1, RZ, 0xc0, !PT ;  /* 0x0000000112ff7812 */ /* 0x008fe8000788c0ff */
[----:B------:R-:W-:Y:S09]  /*4ab0*/  P2R R101, PR, RZ, 0x10 ;  /* 0x00000010ff657803 */ /* 0x000ff20000000000 */
[----:B------:R-:W-:Y:S02]  /*4ac0*/  @P4 MOV R44, R16 ;  /* 0x00000010002c4202 */ /* 0x000fe40000000f00 */
[----:B------:R-:W-:Y:S01]  /*4ad0*/  @P4 LOP3.LUT R43, R17, 0xffff, RZ, 0xc0, !PT ;  /* 0x0000ffff112b4812 */ /* 0x000fe200078ec0ff */
[----:B--2-4-:R-:W-:Y:S06]  /*4ae0*/  @!P0 BRA `(.L_x_80) ;  /* 0x0000000000a48947 */ /* 0x014fec0003800000 */
[----:B------:R-:W-:Y:S01]  /*4af0*/  IMAD.HI.U32 R0, R90, R39, RZ ;  /* 0x000000275a007227 */ /* 0x000fe200078e00ff */
[----:B------:R-:W-:Y:S02]  /*4b00*/  ISETP.NE.AND P0, PT, R38, 0x1, PT ;  /* 0x000000012600780c */ /* 0x000fe40003f05270 */
[----:B------:R-:W-:Y:S01]  /*4b10*/  ISETP.NE.AND P2, PT, R40, 0x1, PT ;  /* 0x000000012800780c */ /* 0x000fe20003f45270 */
[----:B------:R-:W-:Y:S01]  /*4b20*/  IMAD.HI.U32 R4, R91, R84, RZ ;  /* 0x000000545b047227 */ /* 0x000fe200078e00ff */
[----:B------:R-:W-:Y:S02]  /*4b30*/  SHF.R.U32.HI R0, RZ, R89, R0 ;  /* 0x00000059ff007219 */ /* 0x000fe40000011600 */
[----:B------:R-:W-:Y:S01]  /*4b40*/  ISETP.NE.AND P3, PT, R42, 0x1, PT ;  /* 0x000000012a00780c */ /* 0x000fe20003f65270 */
[----:B------:R-:W-:Y:S01]  /*4b50*/  IMAD.HI.U32 R6, R43, R39, RZ ;  /* 0x000000272b067227 */ /* 0x000fe200078e00ff */
[-C--:B------:R-:W-:Y:S02]  /*4b60*/  SHF.R.U32.HI R4, RZ, R85.reuse, R4 ;  /* 0x00000055ff047219 */ /* 0x080fe40000011604 */
[----:B------:R-:W-:Y:S01]  /*4b70*/  SEL R0, R90, R0, !P0 ;  /* 0x000000005a007207 */ /* 0x000fe20004000000 */
[----:B------:R-:W-:Y:S01]  /*4b80*/  IMAD.HI.U32 R5, R44, R84, RZ ;  /* 0x000000542c057227 */ /* 0x000fe200078e00ff */
[----:B------:R-:W-:Y:S03]  /*4b90*/  SEL R4, R91, R4, !P3 ;  /* 0x000000045b047207 */ /* 0x000fe60005800000 */
[-C--:B------:R-:W-:Y:S01]  /*4ba0*/  IMAD.HI.U32 R3, R0, R36.reuse, RZ ;  /* 0x0000002400037227 */ /* 0x080fe200078e00ff */
[----:B------:R-:W-:Y:S03]  /*4bb0*/  SHF.R.U32.HI R5, RZ, R85, R5 ;  /* 0x00000055ff057219 */ /* 0x000fe60000011605 */
[----:B------:R-:W-:Y:S01]  /*4bc0*/  IMAD.HI.U32 R2, R4, R36, RZ ;  /* 0x0000002404027227 */ /* 0x000fe200078e00ff */
[----:B------:R-:W-:Y:S02]  /*4bd0*/  @P2 SHF.R.U32.HI R0, RZ, R37, R3 ;  /* 0x00000025ff002219 */ /* 0x000fe40000011603 */
[----:B------:R-:W-:Y:S02]  /*4be0*/  SHF.R.U32.HI R3, RZ, R89, R6 ;  /* 0x00000059ff037219 */ /* 0x000fe40000011606 */
[----:B------:R-:W-:Y:S01]  /*4bf0*/  @P2 SHF.R.U32.HI R4, RZ, R37, R2 ;  /* 0x00000025ff042219 */ /* 0x000fe20000011602 */
[----:B------:R-:W-:Y:S01]  /*4c00*/  IMAD R0, R40, R0, RZ ;  /* 0x0000000028007224 */ /* 0x000fe200078e02ff */
[----:B------:R-:W-:Y:S02]  /*4c10*/  SEL R3, R43, R3, !P0 ;  /* 0x000000032b037207 */ /* 0x000fe40004000000 */
[----:B------:R-:W-:Y:S01]  /*4c20*/  SEL R2, R44, R5, !P3 ;  /* 0x000000052c027207 */ /* 0x000fe20005800000 */
[----:B------:R-:W-:Y:S01]  /*4c30*/  IMAD R5, R40, R4, RZ ;  /* 0x0000000428057224 */ /* 0x000fe200078e02ff */
[C---:B------:R-:W-:Y:S01]  /*4c40*/  ISETP.GE.AND P0, PT, R3.reuse, R0, PT ;  /* 0x000000000300720c */ /* 0x040fe20003f06270 */
[C---:B------:R-:W-:Y:S03]  /*4c50*/  IMAD.HI.U32 R0, R3.reuse, R36, RZ ;  /* 0x0000002403007227 */ /* 0x040fe600078e00ff */
[C---:B------:R-:W-:Y:S02]  /*4c60*/  ISETP.GE.OR P0, PT, R2.reuse, R5, P0 ;  /* 0x000000050200720c */ /* 0x040fe40000706670 */
[----:B------:R-:W-:Y:S04]  /*4c70*/  SHF.R.U32.HI R0, RZ, R37, R0 ;  /* 0x00000025ff007219 */ /* 0x000fe80000011600 */
[C---:B------:R-:W-:Y:S05]  /*4c80*/  SEL R6, R3.reuse, R0, !P2 ;  /* 0x0000000003067207 */ /* 0x040fea0005000000 */
        /* <DEDUP_REMOVED lines=14> */
[----:B------:R-:W-:Y:S07]  /*4d70*/  IMAD R43, R3, R38, R43 ;  /* 0x00000026032b7224 */ /* 0x000fee00078e022b */
.L_x_80:
[----:B-1----:R-:W-:Y:S01]  /*4d80*/  @!P1 ISETP.NE.AND P0, PT, R8, 0x1, PT ;  /* 0x000000010800980c */ /* 0x002fe20003f05270 */
[----:B------:R-:W-:Y:S01]  /*4d90*/  @!P1 IMAD.HI.U32 R0, R44, R10, RZ ;  /* 0x0000000a2c009227 */ /* 0x000fe200078e00ff */
[----:B------:R-:W-:Y:S01]  /*4da0*/  @!P1 ISETP.NE.AND P2, PT, R7, 0x1, PT ;  /* 0x000000010700980c */ /* 0x000fe20003f45270 */
[----:B------:R-:W-:Y:S01]  /*4db0*/  ULOP3.LUT UP0, URZ, UR52, 0x1b0, URZ, 0xc0, !UPT ;  /* 0x000001b034ff7892 */ /* 0x000fe2000f80c0ff */
[----:B------:R-:W-:Y:S01]  /*4dc0*/  R2UR UR42, R15 ;  /* 0x000000000f2a72ca */ /* 0x000fe200000e0000 */
[----:B------:R-:W-:Y:S01]  /*4dd0*/  @!P1 IMAD.HI.U32 R2, R43, R9, RZ ;  /* 0x000000092b029227 */ /* 0x000fe200078e00ff */
[----:B------:R-:W-:Y:S02]  /*4de0*/  @!P1 SHF.R.U32.HI R0, RZ, R11, R0 ;  /* 0x0000000bff009219 */ /* 0x000fe40000011600 */
[----:B------:R-:W-:Y:S01]  /*4df0*/  R2UR UR41, R14 ;  /* 0x000000000e2972ca */ /* 0x000fe200000e0000 */
[----:B------:R-:W-:Y:S01]  /*4e00*/  VIADD R103, R103, 0x1 ;  /* 0x0000000167677836 */ /* 0x000fe20000000000 */
[----:B------:R-:W-:Y:S02]  /*4e10*/  @!P1 SHF.R.U32.HI R2, RZ, R12, R2 ;  /* 0x0000000cff029219 */ /* 0x000fe40000011602 */
[----:B------:R-:W-:Y:S02]  /*4e20*/  @!P1 SEL R3, R44, R0, !P2 ;  /* 0x000000002c039207 */ /* 0x000fe40005000000 */
[----:B------:R-:W-:Y:S02]  /*4e30*/  @!P1 SEL R2, R43, R2, !P0 ;  /* 0x000000022b029207 */ /* 0x000fe40004000000 */
[----:B------:R-:W-:Y:S01]  /*4e40*/  @P4 SHF.R.U32.HI R95, RZ, 0x10, R17 ;  /* 0x00000010ff5f4819 */ /* 0x000fe20000011611 */
[----:B------:R-:W-:Y:S02]  /*4e50*/  USHF.L.U32 UR42, UR42, 0x7, URZ ;  /* 0x000000072a2a7899 */ /* 0x000fe400080006ff */
[----:B------:R-:W-:Y:S02]  /*4e60*/  @!P1 IMAD.IADD R0, R2, 0x1, -R3 ;  /* 0x0000000102009824 */ /* 0x000fe400078e0a03 */
[----:B------:R-:W-:Y:S01]  /*4e70*/  @!P1 IMAD.IADD R2, R3, 0x1, -R2 ;  /* 0x0000000103029824 */ /* 0x000fe200078e0a02 */
[----:B------:R-:W-:Y:S01]  /*4e80*/  USHF.L.U32 UR41, UR41, 0x6, URZ ;  /* 0x0000000629297899 */ /* 0x000fe200080006ff */
[----:B------:R-:W-:Y:S02]  /*4e90*/  @!P1 IMAD R44, R0, R7, R44 ;  /* 0x00000007002c9224 */ /* 0x000fe400078e022c */
[----:B------:R-:W-:Y:S01]  /*4ea0*/  @!P1 IMAD R43, R2, R8, R43 ;  /* 0x00000008022b9224 */ /* 0x000fe200078e022b */
[----:B------:R-:W-:Y:S08]  /*4eb0*/  BRA.U !UP0, `(.L_x_81) ;  /* 0x00000001087c7547 */ /* 0x000ff0000b800000 */
[----:B------:R-:W1:Y:S01]  /*4ec0*/  LDCU.64 UR8, c[0x4][0x80] ;  /* 0x01001000ff0877ac */ /* 0x000e620008000a00 */
[----:B------:R-:W-:Y:S01]  /*4ed0*/  MOV R2, 0x0 ;  /* 0x0000000000027802 */ /* 0x000fe20000000f00 */
[----:B------:R-:W-:Y:S02]  /*4ee0*/  HFMA2 R12, -RZ, RZ, 0, 5.9604644775390625e-08 ;  /* 0x00000001ff0c7431 */ /* 0x000fe400000001ff */
[----:B------:R-:W-:Y:S01]  /*4ef0*/  IMAD.MOV.U32 R8, RZ, RZ, 0x70 ;  /* 0x00000070ff087424 */ /* 0x000fe200078e00ff */
[----:B------:R2:W3:Y:S01]  /*4f00*/  LDC.64 R14, c[0x4][R2] ;  /* 0x01000000020e7b82 */ /* 0x0004e20000000a00 */
[----:B------:R-:W4:Y:S01]  /*4f10*/  LDCU.64 UR6, c[0x4][0x88] ;  /* 0x01001100ff0677ac */ /* 0x000f220008000a00 */
[----:B------:R-:W-:Y:S01]  /*4f20*/  IMAD.MOV.U32 R13, RZ, RZ, RZ ;  /* 0x000000ffff0d7224 */ /* 0x000fe200078e00ff */
[----:B------:R-:W2:Y:S01]  /*4f30*/  LDCU.64 UR4, c[0x4][0x8] ;  /* 0x01000100ff0477ac */ /* 0x000ea20008000a00 */
[----:B-1----:R-:W-:Y:S01]  /*4f40*/  MOV R5, UR9 ;  /* 0x0000000900057c02 */ /* 0x002fe20008000f00 */
[----:B------:R-:W-:Y:S01]  /*4f50*/  IMAD.U32 R4, RZ, RZ, UR8 ;  /* 0x00000008ff047e24 */ /* 0x000fe2000f8e00ff */
[----:B----4-:R-:W-:Y:S01]  /*4f60*/  MOV R7, UR7 ;  /* 0x0000000700077c02 */ /* 0x010fe20008000f00 */
[----:B------:R-:W-:Y:S01]  /*4f70*/  IMAD.U32 R6, RZ, RZ, UR6 ;  /* 0x00000006ff067e24 */ /* 0x000fe2000f8e00ff */
[----:B--2---:R-:W-:Y:S01]  /*4f80*/  MOV R11, UR5 ;  /* 0x00000005000b7c02 */ /* 0x004fe20008000f00 */
[----:B------:R-:W-:Y:S02]  /*4f90*/  IMAD.U32 R10, RZ, RZ, UR4 ;  /* 0x00000004ff0a7e24 */ /* 0x000fe4000f8e00ff */
[----:B------:R-:W-:Y:S07]  /*4fa0*/  LEPC R20, `(.L_x_82) ;  /* 0x000000001014794e */ /* 0x000fee0000000000 */
[----:B---3-5:R-:W-:Y:S05]  /*4fb0*/  CALL.ABS.NOINC R14 ;  /* 0x000000000e007343 */ /* 0x028fea0003c00000 */
.L_x_82:
[----:B------:R-:W1:Y:S01]  /*4fc0*/  LDCU.64 UR8, c[0x4][0x80] ;  /* 0x01001000ff0877ac */ /* 0x000e620008000a00 */
[----:B------:R-:W2:Y:S01]  /*4fd0*/  LDC.64 R2, c[0x4][R2] ;  /* 0x0100000002027b82 */ /* 0x000ea20000000a00 */
[----:B------:R-:W-:Y:S02]  /*4fe0*/  HFMA2 R12, -RZ, RZ, 0, 5.9604644775390625e-08 ;  /* 0x00000001ff0c7431 */ /* 0x000fe400000001ff */
[----:B------:R-:W-:Y:S02]  /*4ff0*/  IMAD.MOV.U32 R8, RZ, RZ, 0x70 ;  /* 0x00000070ff087424 */ /* 0x000fe400078e00ff */
[----:B------:R-:W-:Y:S01]  /*5000*/  IMAD.MOV.U32 R13, RZ, RZ, RZ ;  /* 0x000000ffff0d7224 */ /* 0x000fe200078e00ff */
[----:B------:R-:W3:Y:S01]  /*5010*/  LDCU.64 UR6, c[0x4][0x88] ;  /* 0x01001100ff0677ac */ /* 0x000ee20008000a00 */
[----:B------:R-:W4:Y:S01]  /*5020*/  LDCU.64 UR4, c[0x4][0x8] ;  /* 0x01000100ff0477ac */ /* 0x000f220008000a00 */
[----:B-1----:R-:W-:Y:S02]  /*5030*/  MOV R4, UR8 ;  /* 0x0000000800047c02 */ /* 0x002fe40008000f00 */
[----:B------:R-:W-:Y:S02]  /*5040*/  MOV R5, UR9 ;  /* 0x0000000900057c02 */ /* 0x000fe40008000f00 */
[----:B---3--:R-:W-:Y:S01]  /*5050*/  MOV R7, UR7 ;  /* 0x0000000700077c02 */ /* 0x008fe20008000f00 */
[----:B------:R-:W-:Y:S01]  /*5060*/  IMAD.U32 R6, RZ, RZ, UR6 ;  /* 0x00000006ff067e24 */ /* 0x000fe2000f8e00ff */
[----:B----4-:R-:W-:Y:S01]  /*5070*/  MOV R11, UR5 ;  /* 0x00000005000b7c02 */ /* 0x010fe20008000f00 */
[----:B------:R-:W-:Y:S02]  /*5080*/  IMAD.U32 R10, RZ, RZ, UR4 ;  /* 0x00000004ff0a7e24 */ /* 0x000fe4000f8e00ff */
[----:B------:R-:W-:Y:S07]  /*5090*/  LEPC R20, `(.L_x_81) ;  /* 0x000000001014794e */ /* 0x000fee0000000000 */
[----:B--2---:R-:W-:Y:S05]  /*50a0*/  CALL.ABS.NOINC R2 ;  /* 0x0000000002007343 */ /* 0x004fea0003c00000 */
.L_x_81:
[----:B------:R-:W-:Y:S01]  /*50b0*/  ISETP.NE.U32.AND P4, PT, R82, RZ, PT ;  /* 0x000000ff5200720c */ /* 0x000fe20003f85070 */
[----:B------:R-:W-:Y:S01]  /*50c0*/  UISETP.NE.AND UP2, UPT, UR53, URZ, UPT ;  /* 0x000000ff3500728c */ /* 0x000fe2000bf45270 */
[----:B------:R-:W-:Y:S01]  /*50d0*/  ISETP.NE.U32.AND P2, PT, RZ, UR38, PT ;  /* 0x00000026ff007c0c */ /* 0x000fe2000bf45070 */
[----:B------:R-:W-:Y:S01]  /*50e0*/  UISETP.NE.U32.AND UP1, UPT, UR44, URZ, UPT ;  /* 0x000000ff2c00728c */ /* 0x000fe2000bf25070 */
[----:B------:R-:W-:Y:S01]  /*50f0*/  ISETP.NE.AND.EX P4, PT, R83, RZ, PT, P4 ;  /* 0x000000ff5300720c */ /* 0x000fe20003f85340 */
[----:B------:R-:W-:Y:S01]  /*5100*/  UPLOP3.LUT UP0, UPT, UPT, UPT, UPT, 0x40, 0x4 ;  /* 0x000000000004789c */ /* 0x000fe20003f0e870 */
[----:B------:R-:W-:Y:S01]  /*5110*/  ISETP.NE.AND.EX P2, PT, RZ, UR39, PT, P2 ;  /* 0x00000027ff007c0c */ /* 0x000fe2000bf45320 */
[----:B------:R-:W-:Y:S01]  /*5120*/  UISETP.NE.AND.EX UP1, UPT, UR45, URZ, UPT, UP1 ;  /* 0x000000ff2d00728c */ /* 0x000fe2000bf25310 */
[----:B------:R-:W-:Y:S04]  /*5130*/  PLOP3.LUT P1, PT, PT, PT, UP2, 0x80, 0x8 ;  /* 0x000000000008781c */ /* 0x000fe80003f2f028 */
[----:B------:R-:W-:Y:S06]  /*5140*/  @UP2 UPLOP3.LUT UP0, UPT, UPT, UPT, UP1, 0x80, 0x8 ;  /* 0x000000000008289c */ /* 0x000fec0003f0f010 */
[----:B------:R-:W-:Y:S01]  /*5150*/  PLOP3.LUT P0, PT, PT, PT, UP0, 0x80, 0x8 ;  /* 0x000000000008781c */ /* 0x000fe20003f0f008 */
[----:B------:R-:W-:Y:S01]  /*5160*/  @!UPT UIADD3 URZ, UPT, UPT, URZ, URZ, URZ ;  /* 0x000000fffffff290 */ /* 0x000fe2000fffe0ff */
[----:B------:R-:W-:Y:S11]  /*5170*/  BRA.U !UP1, `(.L_x_83) ;  /* 0x0000000109387547 */ /* 0x000ff6000b800000 */
[----:B------:R-:W-:Y:S01]  /*5180*/  UISETP.NE.U32.AND UP0, UPT, UR38, URZ, UPT ;  /* 0x000000ff2600728c */ /* 0x000fe2000bf05070 */
[----:B------:R-:W-:Y:S02]  /*5190*/  HFMA2 R0, -RZ, RZ, 0, 5.9604644775390625e-08 ;  /* 0x00000001ff007431 */ /* 0x000fe400000001ff */
[----:B------:R-:W-:Y:S01]  /*51a0*/  IMAD.MOV.U32 R88, RZ, RZ, 0x1 ;  /* 0x00000001ff587424 */ /* 0x000fe200078e00ff */
[----:B------:R-:W-:Y:S06]  /*51b0*/  UISETP.NE.AND.EX UP0, UPT, UR39, URZ, UPT, UP0 ;  /* 0x000000ff2700728c */ /* 0x000fec000bf05300 */
[----:B------:R-:W-:Y:S05]  /*51c0*/  PLOP3.LUT P3, PT, PT, PT, UP0, 0x80, 0x8 ;  /* 0x000000000008781c */ /* 0x000fea0003f6f008 */
[----:B------:R-:W1:Y:S01]  /*51d0*/  @UP0 LDCU.64 UR6, c[0x0][0x888] ;  /* 0x00011100ff0607ac */ /* 0x000e620008000a00 */
[----:B------:R-:W-:Y:S07]  /*51e0*/  @UP0 UIMAD UR4, UR36, UR44, URZ ;  /* 0x0000002c240402a4 */ /* 0x000fee000f8e02ff */
[----:B------:R-:W-:Y:S01]  /*51f0*/  @!P3 PRMT R88, R0, 0x7610, R88 ;  /* 0x000076100058b816 */ /* 0x000fe20000000058 */
[----:B-1----:R-:W-:Y:S03]  /*5200*/  @UP0 UIMAD.WIDE UR6, UR4, 0x4, UR6 ;  /* 0x00000004040608a5 */ /* 0x002fe6000f8e0206 */
[----:B------:R-:W1:Y:S03]  /*5210*/  @!UP0 LDCU UR4, c[0x0][0x880] ;  /* 0x00011000ff0487ac */ /* 0x000e660008000800 */
[----:B------:R-:W-:Y:S01]  /*5220*/  IMAD.U32 R2, RZ, RZ, UR6 ;  /* 0x00000006ff027e24 */ /* 0x000fe2000f8e00ff */
[----:B------:R-:W-:Y:S05]  /*5230*/  MOV R3, UR7 ;  /* 0x0000000700037c02 */ /* 0x000fea0008000f00 */
[----:B-----5:R2:W5:Y:S02]  /*5240*/  @P3 LDG.E R49, desc[UR46][R2.64] ;  /* 0x0000002e02313981 */ /* 0x020564000c1e1900 */
[----:B-12---:R-:W-:Y:S02]  /*5250*/  @!P3 IMAD.U32 R49, RZ, RZ, UR4 ;  /* 0x00000004ff31be24 */ /* 0x006fe4000f8e00ff */
.L_x_83:
[----:B------:R-:W-:Y:S05]  /*5260*/  @!P4 BRA `(.L_x_84) ;  /* 0x000000000020c947 */ /* 0x000fea0003800000 */
[----:B------:R-:W-:Y:S04]  /*5270*/  ISETP.NE.U32.AND P3, PT, R80, RZ, PT ;  /* 0x000000ff5000720c */ /* 0x000fe80003f65070 */
[----:B------:R-:W-:Y:S11]  /*5280*/  ISETP.NE.AND.EX P3, PT, R81, RZ, PT, P3 ;  /* 0x000000ff5100720c */ /* 0x000ff60003f65330 */
[----:B------:R-:W-:Y:S02]  /*5290*/  @!UPT UIADD3 URZ, UPT, UPT, URZ, URZ, URZ ;  /* 0x000000fffffff290 */ /* 0x000fe4000fffe0ff */
[----:B------:R-:W1:Y:S01]  /*52a0*/  @P3 LDC.64 R2, c[0x0][0x8a8] ;  /* 0x00022a00ff023b82 */ /* 0x000e620000000a00 */
[----:B------:R-:W-:Y:S04]  /*52b0*/  @P3 IMAD R0, R82, UR36, RZ ;  /* 0x0000002452003c24 */ /* 0x000fe8000f8e02ff */
[----:B-1----:R-:W-:Y:S05]  /*52c0*/  @P3 IMAD.WIDE R2, R0, 0x4, R2 ;  /* 0x0000000400023825 */ /* 0x002fea00078e0202 */
[----:B-----5:R1:W5:Y:S02]  /*52d0*/  @P3 LDG.E R47, desc[UR46][R2.64] ;  /* 0x0000002e022f3981 */ /* 0x020364000c1e1900 */
[----:B-1----:R-:W2:Y:S02]  /*52e0*/  @!P3 LDC R47, c[0x0][0x8a0] ;  /* 0x00022800ff2fbb82 */ /* 0x002ea40000000800 */
.L_x_84:
[----:B-----5:R-:W-:Y:S01]  /*52f0*/  FSETP.NEU.AND P3, PT, R49, RZ, PT ;  /* 0x000000ff3100720b */ /* 0x020fe20003f6d000 */
[----:B------:R-:W-:Y:S01]  /*5300*/  ULOP3.LUT UR4, UR51, 0x1, URZ, 0x3c, !UPT ;  /* 0x0000000133047892 */ /* 0x000fe2000f8e3cff */
[----:B------:R-:W-:Y:S01]  /*5310*/  SEL R4, RZ, 0xffffffff, P2 ;  /* 0xffffffffff047807 */ /* 0x000fe20001000000 */
[----:B------:R-:W-:Y:S01]  /*5320*/  IMAD.U32 R72, RZ, RZ, UR56 ;  /* 0x00000038ff487e24 */ /* 0x000fe2000f8e00ff */
[----:B------:R-:W-:Y:S01]  /*5330*/  @P1 LOP3.LUT P2, RZ, R88, 0xff, RZ, 0xc0, !PT ;  /* 0x000000ff58ff1812 */ /* 0x000fe2000784c0ff */
[----:B------:R-:W-:Y:S01]  /*5340*/  IMAD.SHL.U32 R106, R94, 0x10, RZ ;  /* 0x000000105e6a7824 */ /* 0x000fe200078e00ff */
[----:B------:R-:W-:Y:S01]  /*5350*/  @P1 SEL R0, RZ, 0xffffffff, P3 ;  /* 0xffffffffff001807 */ /* 0x000fe20001800000 */
[----:B------:R-:W-:Y:S01]  /*5360*/  IMAD.U32 R107, RZ, RZ, UR4 ;  /* 0x00000004ff6b7e24 */ /* 0x000fe2000f8e00ff */
[----:B------:R-:W-:Y:S01]  /*5370*/  LEA R73, R45, UR48, 0x3 ;  /* 0x000000302d497c11 */ /* 0x000fe2000f8e18ff */
[----:B------:R-:W-:Y:S01]  /*5380*/  IMAD.SHL.U32 R72, R72, 0x2000, RZ ;  /* 0x0000200048487824 */ /* 0x000fe200078e00ff */
[----:B------:R-:W-:Y:S01]  /*5390*/  @P0 SEL R0, R4, R0, !P2 ;  /* 0x0000000004000207 */ /* 0x000fe20005000000 */
[----:B------:R-:W-:Y:S01]  /*53a0*/  IMAD.SHL.U32 R105, R93, 0x10, RZ ;  /* 0x000000105d697824 */ /* 0x000fe200078e00ff */
[----:B------:R-:W-:Y:S01]  /*53b0*/  PLOP3.LUT P2, PT, PT, PT, UP1, 0x80, 0x8 ;  /* 0x000000000008781c */ /* 0x000fe20003f4f018 */
[----:B------:R-:W-:Y:S01]  /*53c0*/  IMAD.IADD R67, R99, 0x1, R72 ;  /* 0x0000000163437824 */ /* 0x000fe200078e0248 */
[----:B------:R-:W-:Y:S01]  /*53d0*/  @P1 LOP3.LUT R0, R0, 0x1, RZ, 0xc0, !PT ;  /* 0x0000000100001812 */ /* 0x000fe200078ec0ff */
[----:B------:R-:W-:Y:S01]  /*53e0*/  BSSY B1, `(.L_x_85) ;  /* 0x0000039000017945 */ /* 0x000fe20003800000 */
[----:B------:R-:W-:Y:S01]  /*53f0*/  LOP3.LUT P4, R102, R88, 0xff, RZ, 0xc0, !PT ;  /* 0x000000ff58667812 */ /* 0x000fe2000788c0ff */
[----:B------:R-:W-:Y:S01]  /*5400*/  IMAD.IADD R66, R67, 0x1, R106 ;  /* 0x0000000143427824 */ /* 0x000fe200078e026a */
[----:B------:R-:W-:Y:S01]  /*5410*/  ISETP.NE.U32.OR P5, PT, R0, 0x1, !P1 ;  /* 0x000000010000780c */ /* 0x000fe20004fa5470 */
[----:B------:R-:W-:Y:S01]  /*5420*/  IMAD.U32 R0, RZ, RZ, UR56 ;  /* 0x00000038ff007e24 */ /* 0x000fe2000f8e00ff */
[----:B------:R-:W-:Y:S01]  /*5430*/  SEL R3, RZ, 0xffffffff, P3 ;  /* 0xffffffffff037807 */ /* 0x000fe20001800000 */
[----:B------:R-:W-:Y:S01]  /*5440*/  IMAD.MOV.U32 R75, RZ, RZ, 0x1 ;  /* 0x00000001ff4b7424 */ /* 0x000fe200078e00ff */
[----:B------:R-:W-:Y:S01]  /*5450*/  P2R R104, PR, RZ, 0x20 ;  /* 0x00000020ff687803 */ /* 0x000fe20000000000 */
[----:B------:R-:W-:Y:S01]  /*5460*/  IMAD R48, R45, 0x40, R46 ;  /* 0x000000402d307824 */ /* 0x000fe200078e022e */
[----:B------:R-:W-:Y:S01]  /*5470*/  LEA R0, R0, UR48, 0x3 ;  /* 0x0000003000007c11 */ /* 0x000fe2000f8e18ff */
[----:B------:R-:W-:Y:S01]  /*5480*/  IMAD.U32 R74, RZ, RZ, UR56 ;  /* 0x00000038ff4a7e24 */ /* 0x000fe2000f8e00ff */
[----:B------:R-:W-:Y:S02]  /*5490*/  @P2 SEL R3, R4, R3, !P4 ;  /* 0x0000000304032207 */ /* 0x000fe40006000000 */
[----:B------:R-:W-:Y:S02]  /*54a0*/  CS2R R78, SRZ ;  /* 0x00000000004e7805 */ /* 0x000fe4000001ff00 */
[----:B------:R-:W-:Y:S02]  /*54b0*/  CS2R R76, SRZ ;  /* 0x00000000004c7805 */ /* 0x000fe4000001ff00 */
[----:B------:R-:W-:Y:S02]  /*54c0*/  CS2R R70, SRZ ;  /* 0x0000000000467805 */ /* 0x000fe4000001ff00 */
[----:B------:R-:W-:Y:S02]  /*54d0*/  LOP3.LUT R3, R3, 0x1, RZ, 0xc0, !PT ;  /* 0x0000000103037812 */ /* 0x000fe400078ec0ff */
[----:B------:R-:W-:Y:S02]  /*54e0*/  CS2R R68, SRZ ;  /* 0x0000000000447805 */ /* 0x000fe4000001ff00 */
[----:B------:R-:W-:Y:S02]  /*54f0*/  @P5 SHF.L.U32 R2, R107, 0x1f, RZ ;  /* 0x0000001f6b025819 */ /* 0x000fe400000006ff */
[----:B------:R-:W-:Y:S02]  /*5500*/  CS2R R62, SRZ ;  /* 0x00000000003e7805 */ /* 0x000fe4000001ff00 */
[----:B------:R-:W-:Y:S02]  /*5510*/  ISETP.NE.U32.AND P2, PT, R3, 0x1, PT ;  /* 0x000000010300780c */ /* 0x000fe40003f45070 */
[----:B------:R-:W-:Y:S01]  /*5520*/  CS2R R60, SRZ ;  /* 0x00000000003c7805 */ /* 0x000fe2000001ff00 */
[----:B------:R1:W3:Y:S01]  /*5530*/  @P5 SYNCS.PHASECHK.TRANS64.TRYWAIT P1, [R0+URZ+0x30], R2 ;  /* 0x00003002000055a7 */ /* 0x0002e200080211ff */
[----:B------:R-:W-:Y:S02]  /*5540*/  CS2R R58, SRZ ;  /* 0x00000000003a7805 */ /* 0x000fe4000001ff00 */
[----:B------:R-:W-:Y:S02]  /*5550*/  P2R R108, PR, RZ, 0x4 ;  /* 0x00000004ff6c7803 */ /* 0x000fe40000000000 */
[----:B------:R-:W-:Y:S01]  /*5560*/  CS2R R56, SRZ ;  /* 0x0000000000387805 */ /* 0x000fe2000001ff00 */
[----:B------:R-:W-:Y:S02]  /*5570*/  IMAD.IADD R65, R67, 0x1, R105 ;  /* 0x0000000143417824 */ /* 0x000fe400078e0269 */
[----:B------:R-:W-:Y:S01]  /*5580*/  IMAD.IADD R64, R98, 0x1, R66 ;  /* 0x0000000162407824 */ /* 0x000fe200078e0242 */
[----:B-1----:R-:W-:Y:S04]  /*5590*/  SHF.L.U32 R2, R97, 0x1f, RZ ;  /* 0x0000001f61027819 */ /* 0x002fe800000006ff */
[----:B------:R1:W4:Y:S01]  /*55a0*/  SYNCS.PHASECHK.TRANS64.TRYWAIT P0, [R73+URZ+0x90], R2 ;  /* 0x00009002490075a7 */ /* 0x00032200080011ff */
[----:B---3--:R-:W-:Y:S01]  /*55b0*/  @P5 SEL R75, RZ, 0x1, !P1 ;  /* 0x00000001ff4b5807 */ /* 0x008fe20004800000 */
[----:B-1----:R-:W-:Y:S06]  /*55c0*/  @!P5 BRA `(.L_x_86) ;  /* 0x000000000068d947 */ /* 0x002fec0003800000 */
[----:B------:R-:W-:Y:S01]  /*55d0*/  ISETP.NE.AND P1, PT, R75, RZ, PT ;  /* 0x000000ff4b00720c */ /* 0x000fe20003f25270 */
[----:B------:R-:W-:Y:S01]  /*55e0*/  BSSY B0, `(.L_x_87) ;  /* 0x000000d000007945 */ /* 0x000fe20003800000 */
[----:B------:R-:W-:Y:S02]  /*55f0*/  CS2R R58, SRZ ;  /* 0x00000000003a7805 */ /* 0x000fe4000001ff00 */
[----:B------:R-:W-:Y:S02]  /*5600*/  CS2R R56, SRZ ;  /* 0x0000000000387805 */ /* 0x000fe4000001ff00 */
[----:B------:R-:W-:Y:S02]  /*5610*/  CS2R R62, SRZ ;  /* 0x00000000003e7805 */ /* 0x000fe4000001ff00 */
[----:B------:R-:W-:Y:S02]  /*5620*/  CS2R R60, SRZ ;  /* 0x00000000003c7805 */ /* 0x000fe4000001ff00 */
[----:B------:R-:W-:Y:S02]  /*5630*/  CS2R R70, SRZ ;  /* 0x0000000000467805 */ /* 0x000fe4000001ff00 */
[----:B------:R-:W-:Y:S02]  /*5640*/  CS2R R68, SRZ ;  /* 0x0000000000447805 */ /* 0x000fe4000001ff00 */
[----:B------:R-:W-:Y:S02]  /*5650*/  CS2R R78, SRZ ;  /* 0x00000000004e7805 */ /* 0x000fe4000001ff00 */
[----:B------:R-:W-:Y:S01]  /*5660*/  CS2R R76, SRZ ;  /* 0x00000000004c7805 */ /* 0x000fe2000001ff00 */
[----:B------:R-:W-:Y:S06]  /*5670*/  @P1 BRA `(.L_x_88) ;  /* 0x00000000000c1947 */ /* 0x000fec0003800000 */
[----:B------:R-:W-:Y:S04]  /*5680*/  SHF.L.U32 R3, R107, 0x1f, RZ ;  /* 0x0000001f6b037819 */ /* 0x000fe800000006ff */
[----:B------:R-:W1:Y:S02]  /*5690*/  SYNCS.PHASECHK.TRANS64.TRYWAIT P1, [R0+URZ+0x30], R3 ;  /* 0x00003003000075a7 */ /* 0x000e6400080211ff */
[----:B-1----:R-:W-:Y:S05]  /*56a0*/  @!P1 BRA `(.L_x_89) ;  /* 0x0000002400309947 */ /* 0x002fea0003800000 */
.L_x_88:
[----:B------:R-:W-:Y:S05]  /*56b0*/  BSYNC B0 ;  /* 0x0000000000007941 */ /* 0x000fea0003800000 */
.L_x_87:
[----:B------:R-:W-:Y:S01]  /*56c0*/  ISETP.NE.AND P1, PT, R108, RZ, PT ;  /* 0x000000ff6c00720c */ /* 0x000fe20003f25270 */
[----:B------:R-:W-:Y:S04]  /*56d0*/  UIADD3 UR5, UPT, UPT, UR56, 0x1, URZ ;  /* 0x0000000138057890 */ /* 0x000fe8000fffe0ff */
[----:B------:R-:W-:Y:S04]  /*56e0*/  UISETP.NE.AND UP0, UPT, UR5, 0x3, UPT ;  /* 0x000000030500788c */ /* 0x000fe8000bf05270 */
[----:B------:R-:W-:Y:S02]  /*56f0*/  USEL UR4, URZ, 0x1, UP0 ;  /* 0x00000001ff047887 */ /* 0x000fe40008000000 */
[----:B------:R-:W-:Y:S02]  /*5700*/  USEL UR5, UR5, URZ, UP0 ;  /* 0x000000ff05057287 */ /* 0x000fe40008000000 */
[----:B------:R3:W1:Y:S02]  /*5710*/  @P1 LDS.128 R56, [R67] ;  /* 0x0000000043381984 */ /* 0x0006640000000c00 */
[----:B------:R-:W-:Y:S02]  /*5720*/  LOP3.LUT R107, R107, UR4, RZ, 0x3c, !PT ;  /* 0x000000046b6b7c12 */ /* 0x000fe4000f8e3cff */
[----:B------:R3:W1:Y:S01]  /*5730*/  @P1 LDS.128 R60, [R66+0x10] ;  /* 0x00001000423c1984 */ /* 0x0006620000000c00 */
[----:B------:R-:W-:Y:S03]  /*5740*/  IMAD.U32 R74, RZ, RZ, UR5 ;  /* 0x00000005ff4a7e24 */ /* 0x000fe6000f8e00ff */
[----:B------:R3:W1:Y:S04]  /*5750*/  @P1 LDS.128 R68, [R65+0x20] ;  /* 0x0000200041441984 */ /* 0x0006680000000c00 */
[----:B------:R3:W1:Y:S02]  /*5760*/  @P1 LDS.128 R76, [R64+0x10] ;  /* 0x00001000404c1984 */ /* 0x0006640000000c00 */
.L_x_86:
[----:B------:R-:W-:Y:S05]  /*5770*/  BSYNC B1 ;  /* 0x0000000000017941 */ /* 0x000fea0003800000 */
.L_x_85:
[----:B-1----:R-:W-:Y:S04]  /*5780*/  SHF.R.U32.HI R0, RZ, 0x15, R48 ;  /* 0x00000015ff007819 */ /* 0x002fe80000011630 */
[----:B------:R-:W-:Y:S01]  /*5790*/  LOP3.LUT P1, RZ, R0, 0x3, R92, 0x48, !PT ;  /* 0x0000000300ff7812 */ /* 0x000fe2000782485c */
[----:B------:R-:W-:Y:S01]  /*57a0*/  @!UPT UIADD3 URZ, UPT, UPT, URZ, URZ, URZ ;  /* 0x000000fffffff290 */ /* 0x000fe2000fffe0ff */
[----:B----4-:R-:W-:Y:S11]  /*57b0*/  @P0 BRA `(.L_x_90) ;  /* 0x0000000000080947 */ /* 0x010ff60003800000 */
[----:B------:R-:W1:Y:S02]  /*57c0*/  SYNCS.PHASECHK.TRANS64.TRYWAIT P0, [R73+URZ+0x90], R2 ;  /* 0x00009002490075a7 */ /* 0x000e6400080011ff */
[----:B-1----:R-:W-:Y:S05]  /*57d0*/  @!P0 BRA `(.L_x_91) ;  /* 0x0000002000f88947 */ /* 0x002fea0003800000 */
.L_x_90:
[----:B------:R-:W-:Y:S05]  /*57e0*/  @!P1 BRA `(.L_x_92) ;  /* 0x0000000000409947 */ /* 0x000fea0003800000 */
[----:B------:R-:W4:Y:S01]  /*57f0*/  LDCU.64 UR8, c[0x4][0x70] ;  /* 0x01000e00ff0877ac */ /* 0x000f220008000a00 */
[----:B------:R-:W-:Y:S01]  /*5800*/  MOV R3, 0x0 ;  /* 0x0000000000037802 */ /* 0x000fe20000000f00 */
[----:B------:R-:W-:Y:S02]  /*5810*/  HFMA2 R12, -RZ, RZ, 0, 5.9604644775390625e-08 ;  /* 0x00000001ff0c7431 */ /* 0x000fe400000001ff */
[----:B------:R-:W-:Y:S02]  /*5820*/  IMAD.MOV.U32 R8, RZ, RZ, 0x192 ;  /* 0x00000192ff087424 */ /* 0x000fe400078e00ff */
[----:B------:R-:W-:Y:S01]  /*5830*/  IMAD.MOV.U32 R13, RZ, RZ, RZ ;  /* 0x000000ffff0d7224 */ /* 0x000fe200078e00ff */
[----:B------:R-:W5:Y:S01]  /*5840*/  LDCU.64 UR6, c[0x4][0x78] ;  /* 0x01000f00ff0677ac */ /* 0x000f620008000a00 */
[----:B-1----:R-:W1:Y:S01]  /*5850*/  LDC.64 R2, c[0x4][R3] ;  /* 0x0100000003027b82 */ /* 0x002e620000000a00 */
[----:B------:R-:W2:Y:S01]  /*5860*/  LDCU.64 UR4, c[0x4][0x10] ;  /* 0x01000200ff0477ac */ /* 0x000ea20008000a00 */
[----:B----4-:R-:W-:Y:S01]  /*5870*/  MOV R5, UR9 ;  /* 0x0000000900057c02 */ /* 0x010fe20008000f00 */
[----:B------:R-:W-:Y:S01]  /*5880*/  IMAD.U32 R4, RZ, RZ, UR8 ;  /* 0x00000008ff047e24 */ /* 0x000fe2000f8e00ff */
[----:B-----5:R-:W-:Y:S01]  /*5890*/  MOV R7, UR7 ;  /* 0x0000000700077c02 */ /* 0x020fe20008000f00 */
[----:B------:R-:W-:Y:S01]  /*58a0*/  IMAD.U32 R6, RZ, RZ, UR6 ;  /* 0x00000006ff067e24 */ /* 0x000fe2000f8e00ff */
[----:B--2---:R-:W-:Y:S01]  /*58b0*/  MOV R11, UR5 ;  /* 0x00000005000b7c02 */ /* 0x004fe20008000f00 */
[----:B------:R-:W-:Y:S02]  /*58c0*/  IMAD.U32 R10, RZ, RZ, UR4 ;  /* 0x00000004ff0a7e24 */ /* 0x000fe4000f8e00ff */
[----:B------:R-:W-:Y:S07]  /*58d0*/  LEPC R20, `(.L_x_92) ;  /* 0x000000001014794e */ /* 0x000fee0000000000 */
[----:B-1-3--:R-:W-:Y:S05]  /*58e0*/  CALL.ABS.NOINC R2 ;  /* 0x0000000002007343 */ /* 0x00afea0003c00000 */
.L_x_92:
[----:B------:R-:W-:Y:S01]  /*58f0*/  SHF.L.U32 R50, R56, 0x10, RZ ;  /* 0x0000001038327819 */ /* 0x000fe200000006ff */
[----:B------:R-:W-:Y:S05]  /*5900*/  WARPSYNC.ALL ;  /* 0x0000000000007948 */ /* 0x000fea0003800000 */
[----:B------:R-:W-:Y:S01]  /*5910*/  R2UR UR4, R48 ;  /* 0x00000000300472ca */ /* 0x000fe200000e0000 */
[----:B------:R-:W-:Y:S01]  /*5920*/  BSSY.RECONVERGENT B0, `(.L_x_93) ;  /* 0x0000085000007945 */ /* 0x000fe20003800200 */
[----:B------:R-:W-:Y:S02]  /*5930*/  LOP3.LUT R51, R56, 0xffff0000, RZ, 0xc0, !PT ;  /* 0xffff000038337812 */ /* 0x000fe400078ec0ff */
[----:B------:R-:W-:Y:S02]  /*5940*/  SHF.L.U32 R52, R57, 0x10, RZ ;  /* 0x0000001039347819 */ /* 0x000fe400000006ff */
[----:B------:R-:W-:Y:S07]  /*5950*/  ISETP.NE.AND P0, PT, R100, RZ, PT ;  /* 0x000000ff6400720c */ /* 0x000fee0003f05270 */
[----:B------:R-:W2:Y:S02]  /*5960*/  LDTM.x32 R4, tmem[UR4] ;  /* 0x00000004000479ee */ /* 0x000ea400082c0000 */
[C---:B--2---:R-:W-:Y:S01]  /*5970*/  FMUL R0, R47.reuse, R4 ;  /* 0x000000042f007220 */ /* 0x044fe20000400000 */
[C---:B-1----:R-:W-:Y:S01]  /*5980*/  FMUL R2, R47.reuse, R5 ;  /* 0x000000052f027220 */ /* 0x042fe20000400000 */
[C---:B------:R-:W-:Y:S01]  /*5990*/  FMUL R4, R47.reuse, R8 ;  /* 0x000000082f047220 */ /* 0x040fe20000400000 */
[C---:B------:R-:W-:Y:S01]  /*59a0*/  FMUL R3, R47.reuse, R6 ;  /* 0x000000062f037220 */ /* 0x040fe20000400000 */
[C---:B------:R-:W-:Y:S01]  /*59b0*/  FMUL R5, R47.reuse, R9 ;  /* 0x000000092f057220 */ /* 0x040fe20000400000 */
[C---:B------:R-:W-:Y:S01]  /*59c0*/  FMUL R8, R47.reuse, R12 ;  /* 0x0000000c2f087220 */ /* 0x040fe20000400000 */
[C---:B------:R-:W-:Y:S01]  /*59d0*/  FMUL R6, R47.reuse, R10 ;  /* 0x0000000a2f067220 */ /* 0x040fe20000400000 */
[C---:B------:R-:W-:Y:S01]  /*59e0*/  FMUL R9, R47.reuse, R13 ;  /* 0x0000000d2f097220 */ /* 0x040fe20000400000 */
[----:B------:R-:W-:Y:S01]  /*59f0*/  FMUL R12, R47, R16 ;  /* 0x000000102f0c7220 */ /* 0x000fe20000400000 */
[----:B------:R-:W-:Y:S01]  /*5a00*/  FFMA R0, R49, R50, R0 ;  /* 0x0000003231007223 */ /* 0x000fe20000000000 */
[C---:B------:R-:W-:Y:S01]  /*5a10*/  FMUL R10, R47.reuse, R14 ;  /* 0x0000000e2f0a7220 */ /* 0x040fe20000400000 */
[C---:B------:R-:W-:Y:S01]  /*5a20*/  FMUL R13, R47.reuse, R17 ;  /* 0x000000112f0d7220 */ /* 0x040fe20000400000 */
[----:B------:R-:W-:Y:S01]  /*5a30*/  FMUL R16, R47, R20 ;  /* 0x000000142f107220 */ /* 0x000fe20000400000 */
[----:B------:R-:W-:Y:S01]  /*5a40*/  FFMA R2, R49, R51, R2 ;  /* 0x0000003331027223 */ /* 0x000fe20000000002 */
[C---:B------:R-:W-:Y:S01]  /*5a50*/  FMUL R14, R47.reuse, R18 ;  /* 0x000000122f0e7220 */ /* 0x040fe20000400000 */
[C---:B------:R-:W-:Y:S01]  /*5a60*/  FMUL R17, R47.reuse, R21 ;  /* 0x000000152f117220 */ /* 0x040fe20000400000 */
[C---:B------:R-:W-:Y:S01]  /*5a70*/  FMUL R20, R47.reuse, R24 ;  /* 0x000000182f147220 */ /* 0x040fe20000400000 */
[C---:B------:R-:W-:Y:S01]  /*5a80*/  FMUL R18, R47.reuse, R22 ;  /* 0x000000162f127220 */ /* 0x040fe20000400000 */
[C---:B------:R-:W-:Y:S01]  /*5a90*/  FMUL R21, R47.reuse, R25 ;  /* 0x000000192f157220 */ /* 0x040fe20000400000 */
[C---:B------:R-:W-:Y:S01]  /*5aa0*/  FMUL R24, R47.reuse, R28 ;  /* 0x0000001c2f187220 */ /* 0x040fe20000400000 */
[C---:B------:R-:W-:Y:S01]  /*5ab0*/  FMUL R22, R47.reuse, R26 ;  /* 0x0000001a2f167220 */ /* 0x040fe20000400000 */
[C---:B------:R-:W-:Y:S01]  /*5ac0*/  FMUL R25, R47.reuse, R29 ;  /* 0x0000001d2f197220 */ /* 0x040fe20000400000 */
[----:B------:R-:W-:Y:S01]  /*5ad0*/  FMUL R28, R47, R32 ;  /* 0x000000202f1c7220 */ /* 0x000fe20000400000 */
[----:B------:R-:W-:Y:S01]  /*5ae0*/  LOP3.LUT R32, R57, 0xffff0000, RZ, 0xc0, !PT ;  /* 0xffff000039207812 */ /* 0x000fe200078ec0ff */
[C---:B------:R-:W-:Y:S01]  /*5af0*/  FMUL R26, R47.reuse, R30 ;  /* 0x0000001e2f1a7220 */ /* 0x040fe20000400000 */
[----:B------:R-:W-:Y:S01]  /*5b00*/  FMUL R29, R47, R33 ;  /* 0x000000212f1d7220 */ /* 0x000fe20000400000 */
[----:B------:R-:W-:Y:S01]  /*5b10*/  SHF.L.U32 R33, R58, 0x10, RZ ;  /* 0x000000103a217819 */ /* 0x000fe200000006ff */
[----:B------:R-:W-:Y:S01]  /*5b20*/  FFMA R3, R49, R52, R3 ;  /* 0x0000003431037223 */ /* 0x000fe20000000003 */
[----:B------:R-:W-:Y:S01]  /*5b30*/  F2FP.BF16.F32.PACK_AB R52, R2, R0 ;  /* 0x000000000234723e */ /* 0x000fe200000010ff */
[----:B------:R-:W-:Y:S01]  /*5b40*/  FMUL R7, R47, R7 ;  /* 0x000000072f077220 */ /* 0x000fe20000400000 */
[----:B------:R-:W-:Y:S01]  /*5b50*/  SHF.L.U32 R0, R59, 0x10, RZ ;  /* 0x000000103b007819 */ /* 0x000fe200000006ff */
[----:B------:R-:W-:Y:S01]  /*5b60*/  FMUL R30, R47, R34 ;  /* 0x000000222f1e7220 */ /* 0x000fe20000400000 */
[----:B------:R-:W-:Y:S01]  /*5b70*/  LOP3.LUT R34, R58, 0xffff0000, RZ, 0xc0, !PT ;  /* 0xffff00003a227812 */ /* 0x000fe200078ec0ff */
[----:B------:R-:W-:Y:S01]  /*5b80*/  FFMA R7, R49, R32, R7 ;  /* 0x0000002031077223 */ /* 0x000fe20000000007 */
[----:B------:R-:W-:Y:S01]  /*5b90*/  LOP3.LUT R2, R59, 0xffff0000, RZ, 0xc0, !PT ;  /* 0xffff00003b027812 */ /* 0x000fe200078ec0ff */
[----:B------:R-:W-:Y:S01]  /*5ba0*/  FFMA R4, R49, R33, R4 ;  /* 0x0000002131047223 */ /* 0x000fe20000000004 */
[----:B------:R-:W-:Y:S01]  /*5bb0*/  FMUL R11, R47, R11 ;  /* 0x0000000b2f0b7220 */ /* 0x000fe20000400000 */
[----:B------:R-:W-:Y:S01]  /*5bc0*/  FFMA R5, R49, R34, R5 ;  /* 0x0000002231057223 */ /* 0x000fe20000000005 */
[----:B------:R-:W-:Y:S01]  /*5bd0*/  F2FP.BF16.F32.PACK_AB R53, R7, R3 ;  /* 0x000000030735723e */ /* 0x000fe200000010ff */
[C---:B------:R-:W-:Y:S01]  /*5be0*/  FFMA R6, R49.reuse, R0, R6 ;  /* 0x0000000031067223 */ /* 0x040fe20000000006 */
[C---:B------:R-:W-:Y:S01]  /*5bf0*/  SHF.L.U32 R0, R60.reuse, 0x10, RZ ;  /* 0x000000103c007819 */ /* 0x040fe200000006ff */
[----:B------:R-:W-:Y:S01]  /*5c00*/  FFMA R11, R49, R2, R11 ;  /* 0x00000002310b7223 */ /* 0x000fe2000000000b */
[----:B------:R-:W-:Y:S01]  /*5c10*/  LOP3.LUT R2, R60, 0xffff0000, RZ, 0xc0, !PT ;  /* 0xffff00003c027812 */ /* 0x000fe200078ec0ff */
[----:B------:R-:W-:Y:S01]  /*5c20*/  FMUL R15, R47, R15 ;  /* 0x0000000f2f0f7220 */ /* 0x000fe20000400000 */
[----:B------:R-:W-:Y:S01]  /*5c30*/  SHF.L.U32 R3, R61, 0x10, RZ ;  /* 0x000000103d037819 */ /* 0x000fe200000006ff */
[----:B------:R-:W-:Y:S01]  /*5c40*/  FFMA R8, R49, R0, R8 ;  /* 0x0000000031087223 */ /* 0x000fe20000000008 */
[----:B------:R-:W-:Y:S01]  /*5c50*/  LOP3.LUT R0, R61, 0xffff0000, RZ, 0xc0, !PT ;  /* 0xffff00003d007812 */ /* 0x000fe200078ec0ff */
[C---:B------:R-:W-:Y:S01]  /*5c60*/  FFMA R9, R49.reuse, R2, R9 ;  /* 0x0000000231097223 */ /* 0x040fe20000000009 */
[C---:B------:R-:W-:Y:S01]  /*5c70*/  SHF.L.U32 R2, R62.reuse, 0x10, RZ ;  /* 0x000000103e027819 */ /* 0x040fe200000006ff */
[----:B------:R-:W-:Y:S01]  /*5c80*/  FFMA R10, R49, R3, R10 ;  /* 0x00000003310a7223 */ /* 0x000fe2000000000a */
[----:B------:R-:W-:Y:S01]  /*5c90*/  SHF.L.U32 R3, R63, 0x10, RZ ;  /* 0x000000103f037819 */ /* 0x000fe200000006ff */
[C---:B------:R-:W-:Y:S01]  /*5ca0*/  FFMA R15, R49.reuse, R0, R15 ;  /* 0x00000000310f7223 */ /* 0x040fe2000000000f */
[----:B------:R-:W-:Y:S01]  /*5cb0*/  LOP3.LUT R0, R62, 0xffff0000, RZ, 0xc0, !PT ;  /* 0xffff00003e007812 */ /* 0x000fe200078ec0ff */
[----:B------:R-:W-:Y:S01]  /*5cc0*/  FFMA R12, R49, R2, R12 ;  /* 0x00000002310c7223 */ /* 0x000fe2000000000c */
[C---:B------:R-:W-:Y:S01]  /*5cd0*/  SHF.L.U32 R2, R68.reuse, 0x10, RZ ;  /* 0x0000001044027819 */ /* 0x040fe200000006ff */
[----:B------:R-:W-:Y:S01]  /*5ce0*/  FMUL R19, R47, R19 ;  /* 0x000000132f137220 */ /* 0x000fe20000400000 */
[----:B------:R-:W-:Y:S01]  /*5cf0*/  F2FP.BF16.F32.PACK_AB R54, R5, R4 ;  /* 0x000000040536723e */ /* 0x000fe200000010ff */
[----:B------:R-:W-:Y:S01]  /*5d00*/  FFMA R13, R49, R0, R13 ;  /* 0x00000000310d7223 */ /* 0x000fe2000000000d */
[----:B------:R-:W-:Y:S01]  /*5d10*/  LOP3.LUT R0, R63, 0xffff0000, RZ, 0xc0, !PT ;  /* 0xffff00003f007812 */ /* 0x000fe200078ec0ff */
[----:B------:R-:W-:Y:S01]  /*5d20*/  FFMA R14, R49, R3, R14 ;  /* 0x00000003310e7223 */ /* 0x000fe2000000000e */
[----:B------:R-:W-:Y:S01]  /*5d30*/  LOP3.LUT R3, R68, 0xffff0000, RZ, 0xc0, !PT ;  /* 0xffff000044037812 */ /* 0x000fe200078ec0ff */
[----:B------:R-:W-:Y:S01]  /*5d40*/  FMUL R23, R47, R23 ;  /* 0x000000172f177220 */ /* 0x000fe20000400000 */
[----:B------:R-:W-:Y:S01]  /*5d50*/  F2FP.BF16.F32.PACK_AB R55, R11, R6 ;  /* 0x000000060b37723e */ /* 0x000fe200000010ff */
[----:B------:R-:W-:Y:S01]  /*5d60*/  FFMA R19, R49, R0, R19 ;  /* 0x0000000031137223 */ /* 0x000fe20000000013 */
[----:B------:R-:W-:Y:S01]  /*5d70*/  SHF.L.U32 R0, R69, 0x10, RZ ;  /* 0x0000001045007819 */ /* 0x000fe200000006ff */
[----:B------:R-:W-:Y:S01]  /*5d80*/  FFMA R16, R49, R2, R16 ;  /* 0x0000000231107223 */ /* 0x000fe20000000010 */
[----:B------:R-:W-:Y:S01]  /*5d90*/  LOP3.LUT R2, R69, 0xffff0000, RZ, 0xc0, !PT ;  /* 0xffff000045027812 */ /* 0x000fe200078ec0ff */
[----:B------:R-:W-:Y:S01]  /*5da0*/  FFMA R17, R49, R3, R17 ;  /* 0x0000000331117223 */ /* 0x000fe20000000011 */
[----:B------:R-:W-:Y:S01]  /*5db0*/  SHF.L.U32 R3, R71, 0x10, RZ ;  /* 0x0000001047037819 */ /* 0x000fe200000006ff */
[----:B------:R-:W-:Y:S01]  /*5dc0*/  FFMA R18, R49, R0, R18 ;  /* 0x0000000031127223 */ /* 0x000fe20000000012 */
[C---:B------:R-:W-:Y:S01]  /*5dd0*/  SHF.L.U32 R0, R70.reuse, 0x10, RZ ;  /* 0x0000001046007819 */ /* 0x040fe200000006ff */
[----:B------:R1:W-:Y:S01]  /*5de0*/  STS.128 [R67], R52 ;  /* 0x0000003443007388 */ /* 0x0003e20000000c00 */
[----:B------:R-:W-:Y:S01]  /*5df0*/  F2FP.BF16.F32.PACK_AB R8, R9, R8 ;  /* 0x000000080908723e */ /* 0x000fe200000010ff */
[C---:B------:R-:W-:Y:S01]  /*5e00*/  FFMA R23, R49.reuse, R2, R23 ;  /* 0x0000000231177223 */ /* 0x040fe20000000017 */
[----:B------:R-:W-:Y:S01]  /*5e10*/  LOP3.LUT R2, R70, 0xffff0000, RZ, 0xc0, !PT ;  /* 0xffff000046027812 */ /* 0x000fe200078ec0ff */
[----:B------:R-:W-:Y:S01]  /*5e20*/  FFMA R20, R49, R0, R20 ;  /* 0x0000000031147223 */ /* 0x000fe20000000014 */
[----:B------:R-:W-:Y:S01]  /*5e30*/  LOP3.LUT R0, R71, 0xffff0000, RZ, 0xc0, !PT ;  /* 0xffff000047007812 */ /* 0x000fe200078ec0ff */
[----:B------:R-:W-:Y:S01]  /*5e40*/  FMUL R27, R47, R27 ;  /* 0x0000001b2f1b7220 */ /* 0x000fe20000400000 */
[----:B------:R-:W-:Y:S01]  /*5e50*/  F2FP.BF16.F32.PACK_AB R9, R15, R10 ;  /* 0x0000000a0f09723e */ /* 0x000fe200000010ff */
[C---:B------:R-:W-:Y:S01]  /*5e60*/  FFMA R21, R49.reuse, R2, R21 ;  /* 0x0000000231157223 */ /* 0x040fe20000000015 */
[C---:B------:R-:W-:Y:S01]  /*5e70*/  FFMA R22, R49.reuse, R3, R22 ;  /* 0x0000000331167223 */ /* 0x040fe20000000016 */
[----:B------:R-:W-:Y:S01]  /*5e80*/  FFMA R27, R49, R0, R27 ;  /* 0x00000000311b7223 */ /* 0x000fe2000000001b */
[C---:B------:R-:W-:Y:S01]  /*5e90*/  SHF.L.U32 R2, R76.reuse, 0x10, RZ ;  /* 0x000000104c027819 */ /* 0x040fe200000006ff */
[C---:B------:R-:W-:Y:S01]  /*5ea0*/  FMUL R31, R47.reuse, R31 ;  /* 0x0000001f2f1f7220 */ /* 0x040fe20000400000 */
[----:B------:R-:W-:Y:S01]  /*5eb0*/  LOP3.LUT R0, R76, 0xffff0000, RZ, 0xc0, !PT ;  /* 0xffff00004c007812 */ /* 0x000fe200078ec0ff */
[----:B------:R-:W-:Y:S01]  /*5ec0*/  FMUL R35, R47, R35 ;  /* 0x000000232f237220 */ /* 0x000fe20000400000 */
[----:B------:R-:W-:Y:S01]  /*5ed0*/  SHF.L.U32 R3, R77, 0x10, RZ ;  /* 0x000000104d037819 */ /* 0x000fe200000006ff */
[----:B------:R-:W-:Y:S01]  /*5ee0*/  FFMA R24, R49, R2, R24 ;  /* 0x0000000231187223 */ /* 0x000fe20000000018 */
[----:B------:R-:W-:Y:S01]  /*5ef0*/  F2FP.BF16.F32.PACK_AB R10, R13, R12 ;  /* 0x0000000c0d0a723e */ /* 0x000fe200000010ff */
[----:B------:R-:W-:Y:S01]  /*5f00*/  FFMA R25, R49, R0, R25 ;  /* 0x0000000031197223 */ /* 0x000fe20000000019 */
[----:B------:R-:W-:Y:S01]  /*5f10*/  F2FP.BF16.F32.PACK_AB R11, R19, R14 ;  /* 0x0000000e130b723e */ /* 0x000fe200000010ff */
[----:B------:R-:W-:Y:S01]  /*5f20*/  FFMA R26, R49, R3, R26 ;  /* 0x00000003311a7223 */ /* 0x000fe2000000001a */
[----:B------:R-:W-:Y:S02]  /*5f30*/  LOP3.LUT R0, R77, 0xffff0000, RZ, 0xc0, !PT ;  /* 0xffff00004d007812 */ /* 0x000fe400078ec0ff */
[C---:B------:R-:W-:Y:S01]  /*5f40*/  SHF.L.U32 R2, R78.reuse, 0x10, RZ ;  /* 0x000000104e027819 */ /* 0x040fe200000006ff */
[----:B------:R1:W-:Y:S01]  /*5f50*/  STS.128 [R66+0x10], R8 ;  /* 0x0000100842007388 */ /* 0x0003e20000000c00 */
[----:B------:R-:W-:Y:S01]  /*5f60*/  LOP3.LUT R3, R78, 0xffff0000, RZ, 0xc0, !PT ;  /* 0xffff00004e037812 */ /* 0x000fe200078ec0ff */
[----:B------:R-:W-:Y:S01]  /*5f70*/  FFMA R31, R49, R0, R31 ;  /* 0x00000000311f7223 */ /* 0x000fe2000000001f */
[----:B------:R-:W-:Y:S01]  /*5f80*/  SHF.L.U32 R4, R79, 0x10, RZ ;  /* 0x000000104f047819 */ /* 0x000fe200000006ff */
[----:B------:R-:W-:Y:S01]  /*5f90*/  FFMA R28, R49, R2, R28 ;  /* 0x00000002311c7223 */ /* 0x000fe2000000001c */
[----:B------:R-:W-:Y:S01]  /*5fa0*/  F2FP.BF16.F32.PACK_AB R16, R17, R16 ;  /* 0x000000101110723e */ /* 0x000fe200000010ff */
[----:B------:R-:W-:Y:S01]  /*5fb0*/  FFMA R29, R49, R3, R29 ;  /* 0x00000003311d7223 */ /* 0x000fe2000000001d */
[----:B------:R-:W-:Y:S01]  /*5fc0*/  LOP3.LUT R5, R79, 0xffff0000, RZ, 0xc0, !PT ;  /* 0xffff00004f057812 */ /* 0x000fe200078ec0ff */
[----:B------:R-:W-:Y:S01]  /*5fd0*/  FFMA R30, R49, R4, R30 ;  /* 0x00000004311e7223 */ /* 0x000fe2000000001e */
[----:B------:R-:W-:Y:S02]  /*5fe0*/  F2FP.BF16.F32.PACK_AB R17, R23, R18 ;  /* 0x000000121711723e */ /* 0x000fe400000010ff */
[----:B------:R-:W-:Y:S01]  /*5ff0*/  F2FP.BF16.F32.PACK_AB R18, R21, R20 ;  /* 0x000000141512723e */ /* 0x000fe200000010ff */
[----:B------:R-:W-:Y:S01]  /*6000*/  FFMA R35, R49, R5, R35 ;  /* 0x0000000531237223 */ /* 0x000fe20000000023 */
[----:B------:R-:W-:Y:S02]  /*6010*/  F2FP.BF16.F32.PACK_AB R19, R27, R22 ;  /* 0x000000161b13723e */ /* 0x000fe400000010ff */
[----:B------:R-:W-:Y:S02]  /*6020*/  F2FP.BF16.F32.PACK_AB R24, R25, R24 ;  /* 0x000000181918723e */ /* 0x000fe400000010ff */
[----:B------:R-:W-:Y:S01]  /*6030*/  F2FP.BF16.F32.PACK_AB R25, R31, R26 ;  /* 0x0000001a1f19723e */ /* 0x000fe200000010ff */
[----:B------:R1:W-:Y:S01]  /*6040*/  STS.128 [R65+0x20], R16 ;  /* 0x0000201041007388 */ /* 0x0003e20000000c00 */
[----:B------:R-:W-:Y:S02]  /*6050*/  F2FP.BF16.F32.PACK_AB R26, R29, R28 ;  /* 0x0000001c1d1a723e */ /* 0x000fe400000010ff */
[----:B------:R-:W-:Y:S05]  /*6060*/  F2FP.BF16.F32.PACK_AB R27, R35, R30 ;  /* 0x0000001e231b723e */ /* 0x000fea00000010ff */
[----:B------:R1:W-:Y:S01]  /*6070*/  STS.128 [R64+0x10], R24 ;  /* 0x0000101840007388 */ /* 0x0003e20000000c00 */
[----:B------:R-:W-:Y:S01]  /*6080*/  @!PT LDS RZ, [RZ] ;  /* 0x00000000fffff984 */ /* 0x000fe20000000800 */
[----:B------:R-:W-:Y:S01]  /*6090*/  @!PT LDS RZ, [RZ] ;  /* 0x00000000fffff984 */ /* 0x000fe20000000800 */
[----:B------:R-:W-:Y:S01]  /*60a0*/  @!PT LDS RZ, [RZ] ;  /* 0x00000000fffff984 */ /* 0x000fe20000000800 */
[----:B------:R-:W-:Y:S01]  /*60b0*/  @!PT LDS RZ, [RZ] ;  /* 0x00000000fffff984 */ /* 0x000fe20000000800 */
[----:B------:R2:W-:Y:S07]  /*60c0*/  MEMBAR.ALL.CTA ;  /* 0x0000000000007992 */ /* 0x0005ee0000008000 */
[----:B--2---:R-:W2:Y:S02]  /*60d0*/  FENCE.VIEW.ASYNC.S ;  /* 0x00000000000073c6 */ /* 0x004ea40000000000 */
[----:B--2---:R-:W-:Y:S06]  /*60e0*/  BAR.SYNC.DEFER_BLOCKING 0x1, 0x80 ;  /* 0x0042000000007b1d */ /* 0x004fec0000010000 */
[----:B------:R-:W-:Y:S05]  /*60f0*/  @P0 BRA `(.L_x_94) ;  /* 0x00000000001c0947 */ /* 0x000fea0003800000 */
[----:B------:R-:W-:Y:S01]  /*6100*/  R2UR UR4, R72 ;  /* 0x00000000480472ca */ /* 0x000fe200000e0000 */
[----:B------:R-:W-:Y:S01]  /*6110*/  UIADD3 UR6, UP0, UPT, UR54, 0x680, URZ ;  /* 0x0000068036067890 */ /* 0x000fe2000ff1e0ff */
[----:B------:R-:W-:Y:S03]  /*6120*/  UMOV UR43, UR36 ;  /* 0x00000024002b7c82 */ /* 0x000fe60008000000 */
[----:B------:R-:W-:Y:S08]  /*6130*/  UIADD3.X UR7, UPT, UPT, URZ, UR55, URZ, UP0, !UPT ;  /* 0x00000037ff077290 */ /* 0x000ff000087fe4ff */
[----:B------:R-:W-:Y:S09]  /*6140*/  UIADD3 UR40, UPT, UPT, UR48, 0x200, UR4 ;  /* 0x0000020030287890 */ /* 0x000ff2000fffe004 */
[----:B------:R2:W-:Y:S02]  /*6150*/  UTMASTG.3D [UR40], [UR6] ;  /* 0x00000028060073b5 */ /* 0x0005e40008010000 */
[----:B--2---:R0:W-:Y:S02]  /*6160*/  UTMACMDFLUSH ;  /* 0x00000000000079b7 */ /* 0x0041e40000000000 */
.L_x_94:
[----:B------:R-:W-:Y:S05]  /*6170*/  BSYNC.RECONVERGENT B0 ;  /* 0x0000000000007941 */ /* 0x000fea0003800200 */
.L_x_93:
[----:B------:R-:W-:Y:S01]  /*6180*/  UIADD3 UR40, UPT, UPT, UR56, 0x1, URZ ;  /* 0x0000000138287890 */ /* 0x000fe2000fffe0ff */
[----:B------:R-:W-:Y:S03]  /*6190*/  BSSY.RECONVERGENT B0, `(.L_x_95) ;  /* 0x0000005000007945 */ /* 0x000fe60003800200 */
[----:B------:R-:W-:Y:S04]  /*61a0*/  UISETP.NE.AND UP0, UPT, UR40, 0x3, UPT ;  /* 0x000000032800788c */ /* 0x000fe8000bf05270 */
[----:B------:R-:W-:Y:S01]  /*61b0*/  USEL UR43, UR40, URZ, UP0 ;  /* 0x000000ff282b7287 */ /* 0x000fe20008000000 */
[----:B------:R-:W-:Y:S11]  /*61c0*/  @P0 BRA `(.L_x_96) ;  /* 0x0000000000040947 */ /* 0x000ff60003800000 */
[----:B------:R-:W-:Y:S04]  /*61d0*/  DEPBAR.LE SB0, 0x1 ;  /* 0x000080400000791a */ /* 0x000fe80000000000 */
.L_x_96:
[----:B------:R-:W-:Y:S05]  /*61e0*/  BSYNC.RECONVERGENT B0 ;  /* 0x0000000000007941 */ /* 0x000fea0003800200 */
.L_x_95:
[----:B------:R-:W-:Y:S01]  /*61f0*/  BAR.SYNC.DEFER_BLOCKING 0x1, 0x80 ;  /* 0x0042000000007b1d */ /* 0x000fe20000010000 */
[----:B------:R-:W-:Y:S01]  /*6200*/  ISETP.NE.AND P1, PT, R104, RZ, PT ;  /* 0x000000ff6800720c */ /* 0x000fe20003f25270 */
[----:B------:R-:W-:Y:S01]  /*6210*/  UISETP.NE.AND UP0, UPT, UR50, URZ, UPT ;  /* 0x000000ff3200728c */ /* 0x000fe2000bf05270 */
[----:B------:R-:W-:Y:S11]  /*6220*/  LEA R2, R74, UR48, 0x3 ;  /* 0x000000304a027c11 */ /* 0x000ff6000f8e18ff */
[----:B------:R-:W-:Y:S01]  /*6230*/  @P1 SHF.L.U32 R3, R107, 0x1f, RZ ;  /* 0x0000001f6b031819 */ /* 0x000fe200000006ff */
[----:B------:R-:W-:Y:S06]  /*6240*/  BRA.U !UP0, `(.L_x_97) ;  /* 0x0000000108247547 */ /* 0x000fec000b800000 */
[----:B------:R-:W-:Y:S01]  /*6250*/  IMAD.U32 R4, RZ, RZ, UR49 ;  /* 0x00000031ff047e24 */ /* 0x000fe2000f8e00ff */
[----:B------:R-:W-:Y:S01]  /*6260*/  MOV R0, UR37 ;  /* 0x0000002500007c02 */ /* 0x000fe20008000f00 */
[----:B------:R-:W-:Y:S03]  /*6270*/  UIADD3 UR49, UPT, UPT, UR49, 0x1, URZ ;  /* 0x0000000131317890 */ /* 0x000fe6000fffe0ff */
[----:B------:R-:W-:Y:S01]  /*6280*/  @P1 LEA R4, R4, UR48, 0x3 ;  /* 0x0000003004041c11 */ /* 0x000fe2000f8e18ff */
[----:B------:R-:W-:Y:S04]  /*6290*/  UISETP.NE.AND UP0, UPT, UR49, 0x3, UPT ;  /* 0x000000033100788c */ /* 0x000fe8000bf05270 */
[----:B------:R-:W-:Y:S01]  /*62a0*/  @P1 VIADD R4, R4, 0x48 ;  /* 0x0000004804041836 */ /* 0x000fe20000000000 */
[----:B------:R-:W-:Y:S04]  /*62b0*/  USEL UR49, UR49, URZ, UP0 ;  /* 0x000000ff31317287 */ /* 0x000fe80008000000 */
[----:B------:R-:W-:Y:S04]  /*62c0*/  @P1 PRMT R0, R0, 0x654, R4 ;  /* 0x0000065400001816 */ /* 0x000fe80000000004 */
[----:B------:R2:W-:Y:S04]  /*62d0*/  @P1 SYNCS.ARRIVE.TRANS64.RED.A1T0 RZ, [R0+URZ], RZ ;  /* 0x000000ff00ff19a7 */ /* 0x0005e800081004ff */
.L_x_97:
[----:B------:R-:W4:Y:S01]  /*62e0*/  @P1 SYNCS.PHASECHK.TRANS64.TRYWAIT P0, [R2+URZ+0x30], R3 ;  /* 0x00003003020015a7 */ /* 0x000f2200080011ff */
[----:B------:R-:W-:Y:S01]  /*62f0*/  BSSY B1, `(.L_x_98) ;  /* 0x0000015000017945 */ /* 0x000fe20003800000 */
[----:B----4-:R-:W-:Y:S03]  /*6300*/  @P1 SEL R75, RZ, 0x1, !P0 ;  /* 0x00000001ff4b1807 */ /* 0x010fe60004000000 */
[----:B------:R-:W-:Y:S05]  /*6310*/  @!P1 BRA `(.L_x_99) ;  /* 0x0000000000489947 */ /* 0x000fea0003800000 */
[----:B------:R-:W-:Y:S01]  /*6320*/  ISETP.NE.AND P1, PT, R108, RZ, PT ;  /* 0x000000ff6c00720c */ /* 0x000fe20003f25270 */
[----:B------:R-:W-:Y:S01]  /*6330*/  BSSY B0, `(.L_x_100) ;  /* 0x000000a000007945 */ /* 0x000fe20003800000 */
[----:B------:R-:W-:Y:S11]  /*6340*/  ISETP.NE.AND P0, PT, R75, RZ, PT ;  /* 0x000000ff4b00720c */ /* 0x000ff60003f05270 */
[----:B------:R-:W-:Y:S04]  /*6350*/  @P1 IMAD R74, R74, 0x2000, R99 ;  /* 0x000020004a4a1824 */ /* 0x000fe800078e0263 */
[----:B------:R-:W-:Y:S01]  /*6360*/  @P1 IMAD.IADD R4, R106, 0x1, R74 ;  /* 0x000000016a041824 */ /* 0x000fe200078e024a */
[----:B------:R-:W-:Y:S03]  /*6370*/  @P1 IADD3 R3, PT, PT, R105, R74, RZ ;  /* 0x0000004a69031210 */ /* 0x000fe60007ffe0ff */
[----:B--2---:R-:W-:Y:S01]  /*6380*/  @P1 IMAD.IADD R0, R98, 0x1, R4 ;  /* 0x0000000162001824 */ /* 0x004fe200078e0204 */
[----:B------:R-:W-:Y:S06]  /*6390*/  @P0 BRA `(.L_x_101) ;  /* 0x00000000000c0947 */ /* 0x000fec0003800000 */
[----:B------:R-:W-:Y:S04]  /*63a0*/  SHF.L.U32 R107, R107, 0x1f, RZ ;  /* 0x0000001f6b6b7819 */ /* 0x000fe800000006ff */
[----:B------:R-:W2:Y:S02]  /*63b0*/  SYNCS.PHASECHK.TRANS64.TRYWAIT P0, [R2+URZ+0x30], R107 ;  /* 0x0000306b020075a7 */ /* 0x000ea400080011ff */
[----:B--2---:R-:W-:Y:S05]  /*63c0*/  @!P0 BRA `(.L_x_102) ;  /* 0x0000001800108947 */ /* 0x004fea0003800000 */
.L_x_101:
[----:B------:R-:W-:Y:S05]  /*63d0*/  BSYNC B0 ;  /* 0x0000000000007941 */ /* 0x000fea0003800000 */
.L_x_100:
[----:B------:R-:W-:Y:S11]  /*63e0*/  ISETP.NE.AND P0, PT, R108, RZ, PT ;  /* 0x000000ff6c00720c */ /* 0x000ff60003f05270 */
[----:B------:R-:W-:Y:S02]  /*63f0*/  @!UPT UIADD3 URZ, UPT, UPT, URZ, URZ, URZ ;  /* 0x000000fffffff290 */ /* 0x000fe4000fffe0ff */
[----:B------:R4:W1:Y:S04]  /*6400*/  @P0 LDS.128 R56, [R74] ;  /* 0x000000004a380984 */ /* 0x0008680000000c00 */
[----:B------:R4:W1:Y:S04]  /*6410*/  @P0 LDS.128 R68, [R3+0x20] ;  /* 0x0000200003440984 */ /* 0x0008680000000c00 */
[----:B------:R4:W1:Y:S04]  /*6420*/  @P0 LDS.128 R60, [R4+0x10] ;  /* 0x00001000043c0984 */ /* 0x0008680000000c00 */
[----:B------:R4:W1:Y:S02]  /*6430*/  @P0 LDS.128 R76, [R0+0x10] ;  /* 0x00001000004c0984 */ /* 0x0008640000000c00 */
.L_x_99:
[----:B------:R-:W-:Y:S05]  /*6440*/  BSYNC B1 ;  /* 0x0000000000017941 */ /* 0x000fea0003800000 */
.L_x_98:
[----:B--2-4-:R-:W-:Y:S05]  /*6450*/  VIADD R0, R48, 0x20 ;  /* 0x0000002030007836 */ /* 0x014fea0000000000 */
[----:B------:R-:W-:Y:S04]  /*6460*/  SHF.R.U32.HI R0, RZ, 0x15, R0 ;  /* 0x00000015ff007819 */ /* 0x000fe80000011600 */
[----:B------:R-:W-:Y:S11]  /*6470*/  LOP3.LUT P0, RZ, R0, 0x3, R92, 0x48, !PT ;  /* 0x0000000300ff7812 */ /* 0x000ff6000780485c */
[----:B------:R-:W-:Y:S02]  /*6480*/  @!UPT UIADD3 URZ, UPT, UPT, URZ, URZ, URZ ;  /* 0x000000fffffff290 */ /* 0x000fe4000fffe0ff */
[----:B------:R-:W-:Y:S05]  /*6490*/  @!P0 BRA `(.L_x_103) ;  /* 0x0000000000408947 */ /* 0x000fea0003800000 */
[----:B------:R-:W2:Y:S01]  /*64a0*/  LDCU.64 UR8, c[0x4][0x70] ;  /* 0x01000e00ff0877ac */ /* 0x000ea20008000a00 */
[----:B------:R-:W-:Y:S01]  /*64b0*/  MOV R3, 0x0 ;  /* 0x0000000000037802 */ /* 0x000fe20000000f00 */
[----:B------:R-:W-:Y:S02]  /*64c0*/  HFMA2 R12, -RZ, RZ, 0, 5.9604644775390625e-08 ;  /* 0x00000001ff0c7431 */ /* 0x000fe400000001ff */
[----:B-1----:R-:W-:Y:S02]  /*64d0*/  IMAD.MOV.U32 R8, RZ, RZ, 0x192 ;  /* 0x00000192ff087424 */ /* 0x002fe400078e00ff */
[----:B------:R-:W-:Y:S01]  /*64e0*/  IMAD.MOV.U32 R13, RZ, RZ, RZ ;  /* 0x000000ffff0d7224 */ /* 0x000fe200078e00ff */
[----:B------:R-:W1:Y:S01]  /*64f0*/  LDCU.64 UR6, c[0x4][0x78] ;  /* 0x01000f00ff0677ac */ /* 0x000e620008000a00 */
[----:B------:R-:W4:Y:S01]  /*6500*/  LDC.64 R2, c[0x4][R3] ;  /* 0x0100000003027b82 */ /* 0x000f220000000a00 */
[----:B------:R-:W5:Y:S01]  /*6510*/  LDCU.64 UR4, c[0x4][0x10] ;  /* 0x01000200ff0477ac */ /* 0x000f620008000a00 */
[----:B--2---:R-:W-:Y:S01]  /*6520*/  MOV R5, UR9 ;  /* 0x0000000900057c02 */ /* 0x004fe20008000f00 */
[----:B------:R-:W-:Y:S01]  /*6530*/  IMAD.U32 R4, RZ, RZ, UR8 ;  /* 0x00000008ff047e24 */ /* 0x000fe2000f8e00ff */
[----:B-1----:R-:W-:Y:S01]  /*6540*/  MOV R7, UR7 ;  /* 0x0000000700077c02 */ /* 0x002fe20008000f00 */
[----:B------:R-:W-:Y:S01]  /*6550*/  IMAD.U32 R6, RZ, RZ, UR6 ;  /* 0x00000006ff067e24 */ /* 0x000fe2000f8e00ff */
[----:B-----5:R-:W-:Y:S01]  /*6560*/  MOV R11, UR5 ;  /* 0x00000005000b7c02 */ /* 0x020fe20008000f00 */
[----:B------:R-:W-:Y:S02]  /*6570*/  IMAD.U32 R10, RZ, RZ, UR4 ;  /* 0x00000004ff0a7e24 */ /* 0x000fe4000f8e00ff */
[----:B------:R-:W-:Y:S07]  /*6580*/  LEPC R20, `(.L_x_103) ;  /* 0x000000001014794e */ /* 0x000fee0000000000 */
[----:B---34-:R-:W-:Y:S05]  /*6590*/  CALL.ABS.NOINC R2 ;  /* 0x0000000002007343 */ /* 0x018fea0003c00000 */
.L_x_103:
[----:B------:R-:W-:Y:S01]  /*65a0*/  ISETP.NE.AND P0, PT, R100, RZ, PT ;  /* 0x000000ff6400720c */ /* 0x000fe20003f05270 */
[----:B------:R-:W-:Y:S05]  /*65b0*/  WARPSYNC.ALL ;  /* 0x0000000000007948 */ /* 0x000fea0003800000 */
[----:B------:R-:W-:Y:S01]  /*65c0*/  R2UR UR4, R48 ;  /* 0x00000000300472ca */ /* 0x000fe200000e0000 */
[----:B------:R-:W-:Y:S01]  /*65d0*/  USHF.L.U32 UR8, UR43, 0xd, URZ ;  /* 0x0000000d2b087899 */ /* 0x000fe200080006ff */
[----:B------:R-:W-:Y:S01]  /*65e0*/  R2UR UR5, R73 ;  /* 0x00000000490572ca */ /* 0x000fe200000e0000 */
[----:B------:R-:W-:Y:S01]  /*65f0*/  BSSY.RECONVERGENT B0, `(.L_x_104) ;  /* 0x000008e000007945 */ /* 0x000fe20003800200 */
[C---:B-1----:R-:W-:Y:S02]  /*6600*/  SHF.L.U32 R0, R56.reuse, 0x10, RZ ;  /* 0x0000001038007819 */ /* 0x042fe400000006ff */
[----:B------:R-:W-:Y:S02]  /*6610*/  LOP3.LUT R2, R56, 0xffff0000, RZ, 0xc0, !PT ;  /* 0xffff000038027812 */ /* 0x000fe400078ec0ff */
[C---:B------:R-:W-:Y:S02]  /*6620*/  SHF.L.U32 R3, R57.reuse, 0x10, RZ ;  /* 0x0000001039037819 */ /* 0x040fe400000006ff */
[----:B------:R-:W-:Y:S02]  /*6630*/  LOP3.LUT R48, R57, 0xffff0000, RZ, 0xc0, !PT ;  /* 0xffff000039307812 */ /* 0x000fe400078ec0ff */
[C---:B------:R-:W-:Y:S01]  /*6640*/  SHF.L.U32 R50, R58.reuse, 0x10, RZ ;  /* 0x000000103a327819 */ /* 0x040fe200000006ff */
[----:B------:R-:W1:Y:S01]  /*6650*/  LDTM.x32 R4, tmem[UR4+0x20] ;  /* 0x00002004000479ee */ /* 0x000e6200082c0000 */
[----:B------:R-:W-:Y:S01]  /*6660*/  LOP3.LUT R51, R58, 0xffff0000, RZ, 0xc0, !PT ;  /* 0xffff00003a337812 */ /* 0x000fe200078ec0ff */
[----:B------:R-:W-:Y:S01]  /*6670*/  NOP ;  /* 0x0000000000007918 */ /* 0x000fe20000000000 */
[C---:B------:R-:W-:Y:S01]  /*6680*/  SHF.L.U32 R52, R59.reuse, 0x10, RZ ;  /* 0x000000103b347819 */ /* 0x040fe200000006ff */
[----:B------:R-:W-:Y:S01]  /*6690*/  UIADD3 UR5, UPT, UPT, UR5, 0xb0, URZ ;  /* 0x000000b005057890 */ /* 0x000fe2000fffe0ff */
[----:B------:R-:W-:Y:S02]  /*66a0*/  LOP3.LUT R53, R59, 0xffff0000, RZ, 0xc0, !PT ;  /* 0xffff00003b357812 */ /* 0x000fe400078ec0ff */
[C---:B------:R-:W-:Y:S01]  /*66b0*/  SHF.L.U32 R54, R60.reuse, 0x10, RZ ;  /* 0x000000103c367819 */ /* 0x040fe200000006ff */
[----:B------:R-:W-:Y:S01]  /*66c0*/  UPRMT UR5, UR37, 0x654, UR5 ;  /* 0x0000065425057896 */ /* 0x000fe20008000005 */
[----:B------:R-:W-:Y:S02]  /*66d0*/  LOP3.LUT R55, R60, 0xffff0000, RZ, 0xc0, !PT ;  /* 0xffff00003c377812 */ /* 0x000fe400078ec0ff */
[C---:B------:R-:W-:Y:S02]  /*66e0*/  SHF.L.U32 R56, R61.reuse, 0x10, RZ ;  /* 0x000000103d387819 */ /* 0x040fe400000006ff */
[----:B------:R-:W-:Y:S02]  /*66f0*/  LOP3.LUT R57, R61, 0xffff0000, RZ, 0xc0, !PT ;  /* 0xffff00003d397812 */ /* 0x000fe400078ec0ff */
[C---:B------:R-:W-:Y:S02]  /*6700*/  SHF.L.U32 R58, R62.reuse, 0x10, RZ ;  /* 0x000000103e3a7819 */ /* 0x040fe400000006ff */
[----:B------:R-:W-:Y:S01]  /*6710*/  LOP3.LUT R59, R62, 0xffff0000, RZ, 0xc0, !PT ;  /* 0xffff00003e3b7812 */ /* 0x000fe200078ec0ff */
[----:B-1----:R-:W-:Y:S01]  /*6720*/  SYNCS.ARRIVE.TRANS64.RED.A1T0 RZ, [UR5], RZ ;  /* 0x000000ffffff79a7 */ /* 0x002fe20008100405 */
[C---:B------:R-:W-:Y:S02]  /*6730*/  SHF.L.U32 R60, R63.reuse, 0x10, RZ ;  /* 0x000000103f3c7819 */ /* 0x040fe400000006ff */
[----:B------:R-:W-:Y:S02]  /*6740*/  LOP3.LUT R61, R63, 0xffff0000, RZ, 0xc0, !PT ;  /* 0xffff00003f3d7812 */ /* 0x000fe400078ec0ff */
[C---:B------:R-:W-:Y:S01]  /*6750*/  SHF.L.U32 R62, R68.reuse, 0x10, RZ ;  /* 0x00000010443e7819 */ /* 0x040fe200000006ff */
[C---:B------:R-:W-:Y:S01]  /*6760*/  FMUL R4, R47.reuse, R4 ;  /* 0x000000042f047220 */ /* 0x040fe20000400000 */
[----:B------:R-:W-:Y:S01]  /*6770*/  LOP3.LUT R63, R68, 0xffff0000, RZ, 0xc0, !PT ;  /* 0xffff0000443f7812 */ /* 0x000fe200078ec0ff */
[----:B------:R-:W-:Y:S01]  /*6780*/  FMUL R5, R47, R5 ;  /* 0x000000052f057220 */ /* 0x000fe20000400000 */
[----:B---3--:R-:W-:Y:S01]  /*6790*/  SHF.L.U32 R64, R69, 0x10, RZ ;  /* 0x0000001045407819 */ /* 0x008fe200000006ff */
[----:B------:R-:W-:Y:S01]  /*67a0*/  FMUL R6, R47, R6 ;  /* 0x000000062f067220 */ /* 0x000fe20000400000 */
[----:B------:R-:W-:Y:S01]  /*67b0*/  LOP3.LUT R65, R69, 0xffff0000, RZ, 0xc0, !PT ;  /* 0xffff000045417812 */ /* 0x000fe200078ec0ff */
[----:B------:R-:W-:Y:S01]  /*67c0*/  FMUL R7, R47, R7 ;  /* 0x000000072f077220 */ /* 0x000fe20000400000 */
[----:B------:R-:W-:Y:S01]  /*67d0*/  SHF.L.U32 R66, R70, 0x10, RZ ;  /* 0x0000001046427819 */ /* 0x000fe200000006ff */
[----:B------:R-:W-:Y:S01]  /*67e0*/  FFMA R4, R49, R0, R4 ;  /* 0x0000000031047223 */ /* 0x000fe20000000004 */
[C---:B------:R-:W-:Y:S01]  /*67f0*/  SHF.L.U32 R74, R78.reuse, 0x10, RZ ;  /* 0x000000104e4a7819 */ /* 0x040fe200000006ff */
[----:B------:R-:W-:Y:S01]  /*6800*/  FMUL R8, R47, R8 ;  /* 0x000000082f087220 */ /* 0x000fe20000400000 */
[----:B------:R-:W-:Y:S01]  /*6810*/  LOP3.LUT R75, R78, 0xffff0000, RZ, 0xc0, !PT ;  /* 0xffff00004e4b7812 */ /* 0x000fe200078ec0ff */
[C---:B------:R-:W-:Y:S01]  /*6820*/  FFMA R5, R49.reuse, R2, R5 ;  /* 0x0000000231057223 */ /* 0x040fe20000000005 */
[----:B------:R-:W-:Y:S01]  /*6830*/  LOP3.LUT R67, R70, 0xffff0000, RZ, 0xc0, !PT ;  /* 0xffff000046437812 */ /* 0x000fe200078ec0ff */
[C---:B------:R-:W-:Y:S01]  /*6840*/  FFMA R6, R49.reuse, R3, R6 ;  /* 0x0000000331067223 */ /* 0x040fe20000000006 */
[----:B------:R-:W-:Y:S01]  /*6850*/  FFMA R7, R49, R48, R7 ;  /* 0x0000003031077223 */ /* 0x000fe20000000007 */
[----:B------:R-:W-:Y:S01]  /*6860*/  IADD3 R78, PT, PT, R99, UR8, RZ ;  /* 0x00000008634e7c10 */ /* 0x000fe2000fffe0ff */
[----:B------:R-:W-:Y:S01]  /*6870*/  FFMA R8, R49, R50, R8 ;  /* 0x0000003231087223 */ /* 0x000fe20000000008 */
[----:B------:R-:W-:Y:S01]  /*6880*/  F2FP.BF16.F32.PACK_AB R4, R5, R4 ;  /* 0x000000040504723e */ /* 0x000fe200000010ff */
[----:B------:R-:W-:Y:S01]  /*6890*/  FMUL R9, R47, R9 ;  /* 0x000000092f097220 */ /* 0x000fe20000400000 */
[----:B------:R-:W-:Y:S01]  /*68a0*/  F2FP.BF16.F32.PACK_AB R5, R7, R6 ;  /* 0x000000060705723e */ /* 0x000fe200000010ff */
[----:B------:R-:W-:Y:S01]  /*68b0*/  FMUL R0, R47, R10 ;  /* 0x0000000a2f007220 */ /* 0x000fe20000400000 */
[-C--:B------:R-:W-:Y:S01]  /*68c0*/  IADD3 R106, PT, PT, R106, R78.reuse, RZ ;  /* 0x0000004e6a6a7210 */ /* 0x080fe20007ffe0ff */
[----:B------:R-:W-:Y:S01]  /*68d0*/  FFMA R9, R49, R51, R9 ;  /* 0x0000003331097223 */ /* 0x000fe20000000009 */
[----:B------:R-:W-:Y:S01]  /*68e0*/  IADD3 R105, PT, PT, R105, R78, RZ ;  /* 0x0000004e69697210 */ /* 0x000fe20007ffe0ff */
[----:B------:R-:W-:Y:S01]  /*68f0*/  FFMA R0, R49, R52, R0 ;  /* 0x0000003431007223 */ /* 0x000fe20000000000 */
[C---:B------:R-:W-:Y:S01]  /*6900*/  FMUL R2, R47.reuse, R11 ;  /* 0x0000000b2f027220 */ /* 0x040fe20000400000 */
[----:B------:R-:W-:Y:S01]  /*6910*/  FMUL R3, R47, R12 ;  /* 0x0000000c2f037220 */ /* 0x000fe20000400000 */
[----:B------:R-:W-:Y:S01]  /*6920*/  F2FP.BF16.F32.PACK_AB R6, R9, R8 ;  /* 0x000000080906723e */ /* 0x000fe200000010ff */
[----:B------:R-:W-:Y:S01]  /*6930*/  FMUL R10, R47, R13 ;  /* 0x0000000d2f0a7220 */ /* 0x000fe20000400000 */
[C---:B------:R-:W-:Y:S01]  /*6940*/  FFMA R2, R49.reuse, R53, R2 ;  /* 0x0000003531027223 */ /* 0x040fe20000000002 */
[----:B------:R-:W-:Y:S01]  /*6950*/  FFMA R3, R49, R54, R3 ;  /* 0x0000003631037223 */ /* 0x000fe20000000003 */
[----:B------:R-:W-:Y:S01]  /*6960*/  FMUL R11, R47, R14 ;  /* 0x0000000e2f0b7220 */ /* 0x000fe20000400000 */
[----:B------:R-:W-:Y:S01]  /*6970*/  FFMA R10, R49, R55, R10 ;  /* 0x00000037310a7223 */ /* 0x000fe2000000000a */
[C---:B------:R-:W-:Y:S01]  /*6980*/  FMUL R15, R47.reuse, R15 ;  /* 0x0000000f2f0f7220 */ /* 0x040fe20000400000 */
[C---:B------:R-:W-:Y:S01]  /*6990*/  FMUL R12, R47.reuse, R16 ;  /* 0x000000102f0c7220 */ /* 0x040fe20000400000 */
[----:B------:R-:W-:Y:S01]  /*69a0*/  FMUL R13, R47, R17 ;  /* 0x000000112f0d7220 */ /* 0x000fe20000400000 */
[----:B------:R-:W-:Y:S01]  /*69b0*/  FFMA R11, R49, R56, R11 ;  /* 0x00000038310b7223 */ /* 0x000fe2000000000b */
[----:B------:R-:W-:Y:S01]  /*69c0*/  FMUL R14, R47, R18 ;  /* 0x000000122f0e7220 */ /* 0x000fe20000400000 */
[----:B------:R-:W-:Y:S01]  /*69d0*/  FFMA R15, R49, R57, R15 ;  /* 0x00000039310f7223 */ /* 0x000fe2000000000f */
[----:B------:R-:W-:Y:S01]  /*69e0*/  FMUL R19, R47, R19 ;  /* 0x000000132f137220 */ /* 0x000fe20000400000 */
[----:B------:R-:W-:Y:S01]  /*69f0*/  F2FP.BF16.F32.PACK_AB R7, R2, R0 ;  /* 0x000000000207723e */ /* 0x000fe200000010ff */
[----:B------:R-:W-:Y:S01]  /*6a00*/  FFMA R12, R49, R58, R12 ;  /* 0x0000003a310c7223 */ /* 0x000fe2000000000c */
[----:B------:R-:W-:Y:S01]  /*6a10*/  FMUL R16, R47, R20 ;  /* 0x000000142f107220 */ /* 0x000fe20000400000 */
[----:B------:R-:W-:Y:S01]  /*6a20*/  FFMA R13, R49, R59, R13 ;  /* 0x0000003b310d7223 */ /* 0x000fe2000000000d */
[----:B------:R-:W-:Y:S01]  /*6a30*/  FMUL R17, R47, R21 ;  /* 0x000000152f117220 */ /* 0x000fe20000400000 */
[----:B------:R1:W-:Y:S01]  /*6a40*/  STS.128 [R99+UR8], R4 ;  /* 0x0000000463007988 */ /* 0x0003e20008000c08 */
[----:B------:R-:W-:Y:S01]  /*6a50*/  SHF.L.U32 R68, R71, 0x10, RZ ;  /* 0x0000001047447819 */ /* 0x000fe200000006ff */
[----:B------:R-:W-:Y:S01]  /*6a60*/  FFMA R14, R49, R60, R14 ;  /* 0x0000003c310e7223 */ /* 0x000fe2000000000e */
[----:B------:R-:W-:Y:S01]  /*6a70*/  LOP3.LUT R69, R71, 0xffff0000, RZ, 0xc0, !PT ;  /* 0xffff000047457812 */ /* 0x000fe200078ec0ff */
[----:B------:R-:W-:Y:S01]  /*6a80*/  FMUL R18, R47, R22 ;  /* 0x000000162f127220 */ /* 0x000fe20000400000 */
[----:B------:R-:W-:Y:S01]  /*6a90*/  SHF.L.U32 R70, R76, 0x10, RZ ;  /* 0x000000104c467819 */ /* 0x000fe200000006ff */
[----:B------:R-:W-:Y:S01]  /*6aa0*/  FFMA R19, R49, R61, R19 ;  /* 0x0000003d31137223 */ /* 0x000fe20000000013 */
[----:B------:R-:W-:Y:S01]  /*6ab0*/  FMUL R23, R47, R23 ;  /* 0x000000172f177220 */ /* 0x000fe20000400000 */
[----:B------:R-:W-:Y:S01]  /*6ac0*/  FFMA R16, R49, R62, R16 ;  /* 0x0000003e31107223 */ /* 0x000fe20000000010 */
[----:B------:R-:W-:Y:S01]  /*6ad0*/  FMUL R20, R47, R24 ;  /* 0x000000182f147220 */ /* 0x000fe20000400000 */
[----:B------:R-:W-:Y:S01]  /*6ae0*/  FFMA R17, R49, R63, R17 ;  /* 0x0000003f31117223 */ /* 0x000fe20000000011 */
[----:B------:R-:W-:Y:S01]  /*6af0*/  FMUL R21, R47, R25 ;  /* 0x000000192f157220 */ /* 0x000fe20000400000 */
[----:B------:R-:W-:Y:S01]  /*6b00*/  FFMA R18, R49, R64, R18 ;  /* 0x0000004031127223 */ /* 0x000fe20000000012 */
[----:B------:R-:W-:Y:S01]  /*6b10*/  FMUL R22, R47, R26 ;  /* 0x0000001a2f167220 */ /* 0x000fe20000400000 */
[----:B------:R-:W-:Y:S01]  /*6b20*/  F2FP.BF16.F32.PACK_AB R8, R10, R3 ;  /* 0x000000030a08723e */ /* 0x000fe200000010ff */
[----:B------:R-:W-:Y:S01]  /*6b30*/  FFMA R23, R49, R65, R23 ;  /* 0x0000004131177223 */ /* 0x000fe20000000017 */
[----:B------:R-:W-:Y:S01]  /*6b40*/  F2FP.BF16.F32.PACK_AB R9, R15, R11 ;  /* 0x0000000b0f09723e */ /* 0x000fe200000010ff */
[----:B------:R-:W-:Y:S01]  /*6b50*/  FMUL R27, R47, R27 ;  /* 0x0000001b2f1b7220 */ /* 0x000fe20000400000 */
[----:B------:R-:W-:Y:S01]  /*6b60*/  F2FP.BF16.F32.PACK_AB R10, R13, R12 ;  /* 0x0000000c0d0a723e */ /* 0x000fe200000010ff */
[----:B------:R-:W-:Y:S01]  /*6b70*/  FFMA R20, R49, R66, R20 ;  /* 0x0000004231147223 */ /* 0x000fe20000000014 */
[----:B------:R-:W-:Y:S01]  /*6b80*/  F2FP.BF16.F32.PACK_AB R11, R19, R14 ;  /* 0x0000000e130b723e */ /* 0x000fe200000010ff */
[----:B------:R-:W-:Y:S01]  /*6b90*/  FMUL R24, R47, R28 ;  /* 0x0000001c2f187220 */ /* 0x000fe20000400000 */
[----:B------:R-:W-:Y:S01]  /*6ba0*/  LOP3.LUT R71, R76, 0xffff0000, RZ, 0xc0, !PT ;  /* 0xffff00004c477812 */ /* 0x000fe200078ec0ff */
[----:B------:R-:W-:Y:S01]  /*6bb0*/  FFMA R21, R49, R67, R21 ;  /* 0x0000004331157223 */ /* 0x000fe20000000015 */
[----:B------:R-:W-:Y:S01]  /*6bc0*/  SHF.L.U32 R72, R77, 0x10, RZ ;  /* 0x000000104d487819 */ /* 0x000fe200000006ff */
[----:B------:R1:W-:Y:S01]  /*6bd0*/  STS.128 [R106+0x10], R8 ;  /* 0x000010086a007388 */ /* 0x0003e20000000c00 */
[----:B------:R-:W-:Y:S01]  /*6be0*/  FMUL R25, R47, R29 ;  /* 0x0000001d2f197220 */ /* 0x000fe20000400000 */
[----:B------:R-:W-:Y:S01]  /*6bf0*/  FFMA R22, R49, R68, R22 ;  /* 0x0000004431167223 */ /* 0x000fe20000000016 */
[----:B------:R-:W-:Y:S01]  /*6c00*/  LOP3.LUT R73, R77, 0xffff0000, RZ, 0xc0, !PT ;  /* 0xffff00004d497812 */ /* 0x000fe200078ec0ff */
[----:B------:R-:W-:Y:S01]  /*6c10*/  FMUL R26, R47, R30 ;  /* 0x0000001e2f1a7220 */ /* 0x000fe20000400000 */
[----:B------:R-:W-:Y:S01]  /*6c20*/  FFMA R27, R49, R69, R27 ;  /* 0x00000045311b7223 */ /* 0x000fe2000000001b */
[----:B------:R-:W-:Y:S01]  /*6c30*/  FMUL R31, R47, R31 ;  /* 0x0000001f2f1f7220 */ /* 0x000fe20000400000 */
[----:B------:R-:W-:Y:S01]  /*6c40*/  FFMA R24, R49, R70, R24 ;  /* 0x0000004631187223 */ /* 0x000fe20000000018 */
[----:B------:R-:W-:Y:S01]  /*6c50*/  FMUL R28, R47, R32 ;  /* 0x000000202f1c7220 */ /* 0x000fe20000400000 */
[----:B------:R-:W-:Y:S01]  /*6c60*/  FFMA R25, R49, R71, R25 ;  /* 0x0000004731197223 */ /* 0x000fe20000000019 */
[----:B------:R-:W-:Y:S01]  /*6c70*/  SHF.L.U32 R76, R79, 0x10, RZ ;  /* 0x000000104f4c7819 */ /* 0x000fe200000006ff */
[----:B------:R-:W-:Y:S01]  /*6c80*/  FMUL R29, R47, R33 ;  /* 0x000000212f1d7220 */ /* 0x000fe20000400000 */
[----:B------:R-:W-:Y:S01]  /*6c90*/  F2FP.BF16.F32.PACK_AB R16, R17, R16 ;  /* 0x000000101110723e */ /* 0x000fe200000010ff */
[----:B------:R-:W-:Y:S01]  /*6ca0*/  FFMA R26, R49, R72, R26 ;  /* 0x00000048311a7223 */ /* 0x000fe2000000001a */
[----:B------:R-:W-:Y:S01]  /*6cb0*/  LOP3.LUT R77, R79, 0xffff0000, RZ, 0xc0, !PT ;  /* 0xffff00004f4d7812 */ /* 0x000fe200078ec0ff */
[----:B------:R-:W-:Y:S01]  /*6cc0*/  FMUL R30, R47, R34 ;  /* 0x000000222f1e7220 */ /* 0x000fe20000400000 */
[----:B------:R-:W-:Y:S01]  /*6cd0*/  F2FP.BF16.F32.PACK_AB R17, R23, R18 ;  /* 0x000000121711723e */ /* 0x000fe200000010ff */
[----:B------:R-:W-:Y:S01]  /*6ce0*/  FFMA R31, R49, R73, R31 ;  /* 0x00000049311f7223 */ /* 0x000fe2000000001f */
[----:B------:R-:W-:Y:S01]  /*6cf0*/  FMUL R35, R47, R35 ;  /* 0x000000232f237220 */ /* 0x000fe20000400000 */
[----:B------:R-:W-:Y:S01]  /*6d00*/  F2FP.BF16.F32.PACK_AB R18, R21, R20 ;  /* 0x000000141512723e */ /* 0x000fe200000010ff */
[----:B------:R-:W-:Y:S01]  /*6d10*/  FFMA R28, R49, R74, R28 ;  /* 0x0000004a311c7223 */ /* 0x000fe2000000001c */
[----:B------:R-:W-:Y:S01]  /*6d20*/  F2FP.BF16.F32.PACK_AB R19, R27, R22 ;  /* 0x000000161b13723e */ /* 0x000fe200000010ff */
[C---:B------:R-:W-:Y:S01]  /*6d30*/  FFMA R29, R49.reuse, R75, R29 ;  /* 0x0000004b311d7223 */ /* 0x040fe2000000001d */
[C---:B------:R-:W-:Y:S01]  /*6d40*/  FFMA R30, R49.reuse, R76, R30 ;  /* 0x0000004c311e7223 */ /* 0x040fe2000000001e */
[----:B------:R-:W-:Y:S01]  /*6d50*/  FFMA R35, R49, R77, R35 ;  /* 0x0000004d31237223 */ /* 0x000fe20000000023 */
[----:B------:R-:W-:Y:S01]  /*6d60*/  F2FP.BF16.F32.PACK_AB R24, R25, R24 ;  /* 0x000000181918723e */ /* 0x000fe200000010ff */
[----:B------:R1:W-:Y:S01]  /*6d70*/  STS.128 [R105+0x20], R16 ;  /* 0x0000201069007388 */ /* 0x0003e20000000c00 */
[----:B------:R-:W-:Y:S02]  /*6d80*/  F2FP.BF16.F32.PACK_AB R25, R31, R26 ;  /* 0x0000001a1f19723e */ /* 0x000fe400000010ff */
[----:B------:R-:W-:Y:S02]  /*6d90*/  F2FP.BF16.F32.PACK_AB R26, R29, R28 ;  /* 0x0000001c1d1a723e */ /* 0x000fe400000010ff */
[----:B------:R-:W-:Y:S02]  /*6da0*/  F2FP.BF16.F32.PACK_AB R27, R35, R30 ;  /* 0x0000001e231b723e */ /* 0x000fe400000010ff */
[----:B------:R-:W-:Y:S05]  /*6db0*/  IADD3 R0, PT, PT, R98, R106, RZ ;  /* 0x0000006a62007210 */ /* 0x000fea0007ffe0ff */
        /* <DEDUP_REMOVED lines=9> */
[----:B------:R-:W-:Y:S02]  /*6e50*/  UIADD3 UR10, UP0, UPT, UR54, 0x680, URZ ;  /* 0x00000680360a7890 */ /* 0x000fe4000ff1e0ff */
[----:B------:R-:W-:Y:S02]  /*6e60*/  UIADD3 UR5, UPT, UPT, UR41, 0x20, URZ ;  /* 0x0000002029057890 */ /* 0x000fe4000fffe0ff */
[----:B------:R-:W-:Y:S02]  /*6e70*/  UIADD3 UR4, UPT, UPT, UR48, 0x200, UR8 ;  /* 0x0000020030047890 */ /* 0x000fe4000fffe008 */
[----:B------:R-:W-:Y:S01]  /*6e80*/  UIADD3.X UR11, UPT, UPT, URZ, UR55, URZ, UP0, !UPT ;  /* 0x00000037ff0b7290 */ /* 0x000fe200087fe4ff */
[----:B------:R-:W-:Y:S01]  /*6e90*/  UMOV UR6, UR42 ;  /* 0x0000002a00067c82 */ /* 0x000fe20008000000 */
[----:B------:R-:W-:Y:S07]  /*6ea0*/  UMOV UR7, UR36 ;  /* 0x0000002400077c82 */ /* 0x000fee0008000000 */
[----:B------:R2:W-:Y:S02]  /*6eb0*/  UTMASTG.3D [UR4], [UR10] ;  /* 0x000000040a0073b5 */ /* 0x0005e40008010000 */
[----:B--2---:R0:W-:Y:S02]  /*6ec0*/  UTMACMDFLUSH ;  /* 0x00000000000079b7 */ /* 0x0041e40000000000 */
.L_x_105:
[----:B------:R-:W-:Y:S05]  /*6ed0*/  BSYNC.RECONVERGENT B0 ;  /* 0x0000000000007941 */ /* 0x000fea0003800200 */
.L_x_104:
[----:B------:R-:W-:Y:S01]  /*6ee0*/  UIADD3 UR43, UPT, UPT, UR43, 0x1, URZ ;  /* 0x000000012b2b7890 */ /* 0x000fe2000fffe0ff */
[----:B------:R-:W-:Y:S03]  /*6ef0*/  BSSY.RECONVERGENT B0, `(.L_x_106) ;  /* 0x0000008000007945 */ /* 0x000fe60003800200 */
[----:B------:R-:W-:Y:S04]  /*6f00*/  UISETP.NE.AND UP0, UPT, UR43, 0x3, UPT ;  /* 0x000000032b00788c */ /* 0x000fe8000bf05270 */
[----:B------:R-:W-:Y:S02]  /*6f10*/  UISETP.EQ.XOR UP1, UPT, UR40, 0x3, !UP0 ;  /* 0x000000032800788c */ /* 0x000fe4000c722a70 */
[----:B------:R-:W-:Y:S02]  /*6f20*/  USEL UR56, UR43, URZ, UP0 ;  /* 0x000000ff2b387287 */ /* 0x000fe40008000000 */
[----:B------:R-:W-:Y:S04]  /*6f30*/  USEL UR4, URZ, 0x1, !UP1 ;  /* 0x00000001ff047887 */ /* 0x000fe8000c800000 */
[----:B------:R-:W-:Y:S01]  /*6f40*/  ULOP3.LUT UR51, UR51, UR4, URZ, 0x3c, !UPT ;  /* 0x0000000433337292 */ /* 0x000fe2000f8e3cff */
[----:B------:R-:W-:Y:S11]  /*6f50*/  @P0 BRA `(.L_x_107) ;  /* 0x0000000000040947 */ /* 0x000ff60003800000 */
[----:B------:R-:W-:Y:S04]  /*6f60*/  DEPBAR.LE SB0, 0x1 ;  /* 0x000080400000791a */ /* 0x000fe80000000000 */
.L_x_107:
[----:B------:R-:W-:Y:S05]  /*6f70*/  BSYNC.RECONVERGENT B0 ;  /* 0x0000000000007941 */ /* 0x000fea0003800200 */
.L_x_106:
[----:B------:R-:W-:Y:S01]  /*6f80*/  BAR.SYNC.DEFER_BLOCKING 0x1, 0x80 ;  /* 0x0042000000007b1d */ /* 0x000fe20000010000 */
[----:B------:R-:W-:Y:S01]  /*6f90*/  UISETP.NE.AND UP0, UPT, UR50, -0x2, UPT ;  /* 0xfffffffe3200788c */ /* 0x000fe2000bf05270 */
[----:B------:R-:W-:Y:S08]  /*6fa0*/  IADD3 R45, PT, PT, R45, 0x1, RZ ;  /* 0x000000012d2d7810 */ /* 0x000ff00007ffe0ff */
[----:B------:R-:W-:Y:S05]  /*6fb0*/  BRA.U !UP0, `(.L_x_108) ;  /* 0x0000000108287547 */ /* 0x000fea000b800000 */
[----:B------:R-:W-:Y:S01]  /*6fc0*/  ISETP.NE.AND P0, PT, R104, RZ, PT ;  /* 0x000000ff6800720c */ /* 0x000fe20003f05270 */
[----:B------:R-:W-:Y:S01]  /*6fd0*/  IMAD.U32 R2, RZ, RZ, UR49 ;  /* 0x00000031ff027e24 */ /* 0x000fe2000f8e00ff */
[----:B------:R-:W-:Y:S01]  /*6fe0*/  UIADD3 UR49, UPT, UPT, UR49, 0x1, URZ ;  /* 0x0000000131317890 */ /* 0x000fe2000fffe0ff */
[----:B-1----:R-:W-:Y:S03]  /*6ff0*/  IMAD.U32 R0, RZ, RZ, UR37 ;  /* 0x00000025ff007e24 */ /* 0x002fe6000f8e00ff */
[----:B------:R-:W-:Y:S04]  /*7000*/  UISETP.NE.AND UP0, UPT, UR49, 0x3, UPT ;  /* 0x000000033100788c */ /* 0x000fe8000bf05270 */
[----:B------:R-:W-:Y:S03]  /*7010*/  USEL UR49, UR49, URZ, UP0 ;  /* 0x000000ff31317287 */ /* 0x000fe60008000000 */
[----:B------:R-:W-:Y:S05]  /*7020*/  @P0 LEA R2, R2, UR48, 0x3 ;  /* 0x0000003002020c11 */ /* 0x000fea000f8e18ff */
[----:B------:R-:W-:Y:S05]  /*7030*/  @P0 VIADD R2, R2, 0x48 ;  /* 0x0000004802020836 */ /* 0x000fea0000000000 */
[----:B------:R-:W-:Y:S04]  /*7040*/  @P0 PRMT R0, R0, 0x654, R2 ;  /* 0x0000065400000816 */ /* 0x000fe80000000002 */
[----:B------:R2:W-:Y:S03]  /*7050*/  @P0 SYNCS.ARRIVE.TRANS64.RED.A1T0 RZ, [R0+URZ], RZ ;  /* 0x000000ff00ff09a7 */ /* 0x0005e600081004ff */
.L_x_108:
[----:B------:R-:W-:Y:S01]  /*7060*/  ISETP.NE.AND P2, PT, R101, RZ, PT ;  /* 0x000000ff6500720c */ /* 0x000fe20003f45270 */
[----:B------:R-:W-:Y:S01]  /*7070*/  UIADD3 UR50, UPT, UPT, UR50, 0x2, URZ ;  /* 0x0000000232327890 */ /* 0x000fe2000fffe0ff */
[----:B------:R-:W-:Y:S01]  /*7080*/  ISETP.NE.AND P0, PT, R103, 0x2, PT ;  /* 0x000000026700780c */ /* 0x000fe20003f05270 */
[----:B------:R-:W-:Y:S01]  /*7090*/  IMAD.IADD R14, R43, 0x1, R86 ;  /* 0x000000012b0e7824 */ /* 0x000fe200078e0256 */
[----:B------:R-:W-:Y:S01]  /*70a0*/  ISETP.NE.AND P1, PT, R45, 0x4, PT ;  /* 0x000000042d00780c */ /* 0x000fe20003f25270 */
[----:B------:R-:W-:Y:S01]  /*70b0*/  IMAD.IADD R15, R44, 0x1, R87 ;  /* 0x000000012c0f7824 */ /* 0x000fe200078e0257 */
[----:B------:R-:W-:Y:S02]  /*70c0*/  SEL R2, RZ, 0x1, P0 ;  /* 0x00000001ff027807 */ /* 0x000fe40000000000 */
[----:B-12---:R-:W-:Y:S02]  /*70d0*/  SEL R0, RZ, 0x1, P1 ;  /* 0x00000001ff007807 */ /* 0x006fe40000800000 */
[----:B------:R-:W-:Y:S02]  /*70e0*/  LOP3.LUT R96, R96, R2, RZ, 0x3c, !PT ;  /* 0x0000000260607212 */ /* 0x000fe400078e3cff */
[----:B------:R-:W-:Y:S02]  /*70f0*/  LOP3.LUT R97, R97, R0, RZ, 0x3c, !PT ;  /* 0x0000000061617212 */ /* 0x000fe400078e3cff */
[----:B------:R-:W-:Y:S02]  /*7100*/  @P2 R2UR UR36, R95 ;  /* 0x000000005f2422ca */ /* 0x000fe400000e0000 */
[----:B------:R-:W-:Y:S02]  /*7110*/  SEL R103, R103, RZ, P0 ;  /* 0x000000ff67677207 */ /* 0x000fe40000000000 */
[----:B------:R-:W-:Y:S01]  /*7120*/  SEL R45, R45, RZ, P1 ;  /* 0x000000ff2d2d7207 */ /* 0x000fe20000800000 */
[----:B------:R-:W-:Y:S10]  /*7130*/  @P2 BRA `(.L_x_109) ;  /* 0xffffffd800042947 */ /* 0x000ff4000383ffff */
[----:B------:R-:W-:-:S09]  /*7140*/  UISETP.NE.AND UP0, UPT, UR53, URZ, UPT ;  /* 0x000000ff3500728c */ /* 0x000fd2000bf05270 */
[----:B------:R-:W-:Y:S05]  /*7150*/  BRA.U !UP0, `(.L_x_110) ;  /* 0x0000000108487547 */ /* 0x000fea000b800000 */
[----:B------:R-:W1:Y:S02]  /*7160*/  LDCU.64 UR4, c[0x0][0x890] ;  /* 0x00011200ff0477ac */ /* 0x000e640008000a00 */
[----:B-1----:R-:W-:-:S04]  /*7170*/  UISETP.NE.U32.AND UP0, UPT, UR4, URZ, UPT ;  /* 0x000000ff0400728c */ /* 0x002fc8000bf05070 */
[----:B------:R-:W-:-:S09]  /*7180*/  UISETP.NE.AND.EX UP0, UPT, UR5, URZ, UPT, UP0 ;  /* 0x000000ff0500728c */ /* 0x000fd2000bf05300 */
[----:B------:R-:W-:Y:S05]  /*7190*/  BRA.U UP0, `(.L_x_111) ;  /* 0x00000001000c7547 */ /* 0x000fea000b800000 */
[----:B------:R-:W-:-:S13]  /*71a0*/  FSETP.NEU.AND P0, PT, R49, RZ, PT ;  /* 0x000000ff3100720b */ /* 0x000fda0003f0d000 */
[----:B------:R-:W-:Y:S05]  /*71b0*/  @!P0 EXIT ;  /* 0x000000000000894d */ /* 0x000fea0003800000 */
[----:B------:R-:W-:Y:S05]  /*71c0*/  BRA `(.L_x_110) ;  /* 0x00000000002c7947 */ /* 0x000fea0003800000 */
.L_x_111:
[----:B------:R-:W-:Y:S01]  /*71d0*/  ISETP.NE.AND P0, PT, R102, RZ, PT ;  /* 0x000000ff6600720c */ /* 0x000fe20003f05270 */
[----:B------:R-:W-:-:S12]  /*71e0*/  BSSY.RECONVERGENT B0, `(.L_x_110) ;  /* 0x0000009000007945 */ /* 0x000fd80003800200 */
[----:B------:R-:W-:Y:S05]  /*71f0*/  @P0 BRA `(.L_x_112) ;  /* 0x0000000000140947 */ /* 0x000fea0003800000 */
[----:B------:R-:W1:Y:S02]  /*7200*/  LDCU.64 UR4, c[0x0][0x888] ;  /* 0x00011100ff0477ac */ /* 0x000e640008000a00 */
[----:B-1----:R-:W-:-:S04]  /*7210*/  ISETP.NE.U32.AND P0, PT, RZ, UR4, PT ;  /* 0x00000004ff007c0c */ /* 0x002fc8000bf05070 */
[----:B------:R-:W-:-:S13]  /*7220*/  ISETP.NE.AND.EX P0, PT, RZ, UR5, PT, P0 ;  /* 0x00000005ff007c0c */ /* 0x000fda000bf05300 */
[----:B------:R-:W-:Y:S05]  /*7230*/  @!P0 EXIT ;  /* 0x000000000000894d */ /* 0x000fea0003800000 */
[----:B------:R-:W-:Y:S05]  /*7240*/  BRA `(.L_x_113) ;  /* 0x0000000000087947 */ /* 0x000fea0003800000 */
.L_x_112:
[----:B------:R-:W-:-:S13]  /*7250*/  FSETP.NEU.AND P0, PT, R49, RZ, PT ;  /* 0x000000ff3100720b */ /* 0x000fda0003f0d000 */
[----:B------:R-:W-:Y:S05]  /*7260*/  @!P0 EXIT ;  /* 0x000000000000894d */ /* 0x000fea0003800000 */
.L_x_113:
[----:B------:R-:W-:Y:S05]  /*7270*/  BSYNC.RECONVERGENT B0 ;  /* 0x0000000000007941 */ /* 0x000fea0003800200 */
.L_x_110:
[----:B------:R-:W-:Y:S01]  /*7280*/  ULEA UR4, UR49, UR48, 0x3 ;  /* 0x0000003031047291 */ /* 0x000fe2000f8e18ff */
[----:B------:R-:W-:-:S04]  /*7290*/  DEPBAR.LE SB0, 0x0 ;  /* 0x000080000000791a */ /* 0x000fc80000000000 */
[----:B------:R-:W-:-:S04]  /*72a0*/  UIADD3 UR4, UPT, UPT, UR4, 0x48, URZ ;  /* 0x0000004804047890 */ /* 0x000fc8000fffe0ff */
[----:B------:R-:W-:-:S09]  /*72b0*/  UPRMT UR4, UR37, 0x654, UR4 ;  /* 0x0000065425047896 */ /* 0x000fd20008000004 */
[----:B------:R-:W-:Y:S01]  /*72c0*/  SYNCS.ARRIVE.TRANS64.RED.A1T0 RZ, [UR4], RZ ;  /* 0x000000ffffff79a7 */ /* 0x000fe20008100404 */
[----:B------:R-:W-:Y:S05]  /*72d0*/  EXIT ;  /* 0x000000000000794d */ /* 0x000fea0003800000 */
.L_x_19:
[----:B--2---:R2:W1:Y:S02]  /*72e0*/  SYNCS.PHASECHK.TRANS64.TRYWAIT P0, [R2+URZ+0xe0], R3 ;  /* 0x0000e003020075a7 */ /* 0x00446400080011ff */
[----:B-1----:R-:W-:Y:S05]  /*72f0*/  @!P0 NANOSLEEP.SYNCS 0x989680 ;  /* 0x009896800000895d */ /* 0x002fea0003900000 */
[----:B------:R-:W1:Y:S02]  /*7300*/  @!P0 SYNCS.PHASECHK.TRANS64 P0, [R2+URZ+0xe0], R3 ;  /* 0x0000e003020085a7 */ /* 0x000e6400080010ff */
[----:B-1----:R-:W-:Y:S05]  /*7310*/  @!P0 BRA `(.L_x_19) ;  /* 0xfffffffc00f08947 */ /* 0x002fea000383ffff */
[----:B------:R-:W-:Y:S05]  /*7320*/  BRA `(.L_x_114) ;  /* 0xffffffa0009c7947 */ /* 0x000fea000383ffff */
.L_x_22:
[----:B-1----:R-:W-:-:S07]  /*7330*/  MOV R2, UR33 ;  /* 0x0000002100027c02 */ /* 0x002fce0008000f00 */
.L_x_115:
[----:B-1----:R1:W2:Y:S02]  /*7340*/  SYNCS.PHASECHK.TRANS64.TRYWAIT P0, [R2+URZ+0x18], R4 ;  /* 0x00001804020075a7 */ /* 0x0022a400080011ff */
[----:B--2---:R-:W-:Y:S05]  /*7350*/  @!P0 NANOSLEEP.SYNCS 0x989680 ;  /* 0x009896800000895d */ /* 0x004fea0003900000 */
[----:B------:R-:W2:Y:S02]  /*7360*/  @!P0 SYNCS.PHASECHK.TRANS64 P0, [R2+URZ+0x18], R4 ;  /* 0x00001804020085a7 */ /* 0x000ea400080010ff */
[----:B--2---:R-:W-:Y:S05]  /*7370*/  @!P0 BRA `(.L_x_115) ;  /* 0xfffffffc00f08947 */ /* 0x004fea000383ffff */
[----:B------:R-:W-:Y:S05]  /*7380*/  BRA `(.L_x_21) ;  /* 0xffffffa000ec7947 */ /* 0x000fea000383ffff */
.L_x_28:
[----:B-1----:R-:W-:-:S07]  /*7390*/  MOV R2, UR17 ;  /* 0x0000001100027c02 */ /* 0x002fce0008000f00 */
.L_x_116:
[----:B-1----:R1:W2:Y:S02]  /*73a0*/  SYNCS.PHASECHK.TRANS64.TRYWAIT P0, [R2+URZ+0x18], R4 ;  /* 0x00001804020075a7 */ /* 0x0022a400080011ff */
[----:B--2---:R-:W-:Y:S05]  /*73b0*/  @!P0 NANOSLEEP.SYNCS 0x989680 ;  /* 0x009896800000895d */ /* 0x004fea0003900000 */
[----:B------:R-:W2:Y:S02]  /*73c0*/  @!P0 SYNCS.PHASECHK.TRANS64 P0, [R2+URZ+0x18], R4 ;  /* 0x00001804020085a7 */ /* 0x000ea400080010ff */
[----:B--2---:R-:W-:Y:S05]  /*73d0*/  @!P0 BRA `(.L_x_116) ;  /* 0xfffffffc00f08947 */ /* 0x004fea000383ffff */
[----:B------:R-:W-:Y:S05]  /*73e0*/  BRA `(.L_x_27) ;  /* 0xffffffa400947947 */ /* 0x000fea000383ffff */
.L_x_32:
[----:B-1----:R1:W2:Y:S02]  /*73f0*/  SYNCS.PHASECHK.TRANS64.TRYWAIT P0, [R2+URZ+0x70], R3 ;  /* 0x00007003020075a7 */ /* 0x0022a400080011ff */
[----:B--2---:R-:W-:Y:S05]  /*7400*/  @!P0 NANOSLEEP.SYNCS 0x989680 ;  /* 0x009896800000895d */ /* 0x004fea0003900000 */
[----:B------:R-:W2:Y:S02]  /*7410*/  @!P0 SYNCS.PHASECHK.TRANS64 P0, [R2+URZ+0x70], R3 ;  /* 0x00007003020085a7 */ /* 0x000ea400080010ff */
[----:B--2---:R-:W-:Y:S05]  /*7420*/  @!P0 BRA `(.L_x_32) ;  /* 0xfffffffc00f08947 */ /* 0x004fea000383ffff */
[----:B------:R-:W-:Y:S05]  /*7430*/  BRA `(.L_x_117) ;  /* 0xffffffa800247947 */ /* 0x000fea000383ffff */
.L_x_36:
[----:B----4-:R-:W-:-:S07]  /*7440*/  MOV R0, UR5 ;  /* 0x0000000500007c02 */ /* 0x010fce0008000f00 */
.L_x_118:
[----:B-1----:R1:W2:Y:S02]  /*7450*/  SYNCS.PHASECHK.TRANS64.TRYWAIT P0, [R0+URZ], R2 ;  /* 0x00000002000075a7 */ /* 0x0022a400080011ff */
[----:B--2---:R-:W-:Y:S05]  /*7460*/  @!P0 NANOSLEEP.SYNCS 0x989680 ;  /* 0x009896800000895d */ /* 0x004fea0003900000 */
[----:B------:R-:W2:Y:S02]  /*7470*/  @!P0 SYNCS.PHASECHK.TRANS64 P0, [R0+URZ], R2 ;  /* 0x00000002000085a7 */ /* 0x000ea400080010ff */
[----:B--2---:R-:W-:Y:S05]  /*7480*/  @!P0 BRA `(.L_x_118) ;  /* 0xfffffffc00f08947 */ /* 0x004fea000383ffff */
[----:B------:R-:W-:Y:S05]  /*7490*/  BRA `(.L_x_119) ;  /* 0xffffffac00947947 */ /* 0x000fea000383ffff */
.L_x_37:
[----:B----4-:R-:W-:-:S07]  /*74a0*/  MOV R0, UR5 ;  /* 0x0000000500007c02 */ /* 0x010fce0008000f00 */
.L_x_120:
[----:B-1----:R1:W2:Y:S02]  /*74b0*/  SYNCS.PHASECHK.TRANS64.TRYWAIT P0, [R0+URZ], R2 ;  /* 0x00000002000075a7 */ /* 0x0022a400080011ff */
[----:B--2---:R-:W-:Y:S05]  /*74c0*/  @!P0 NANOSLEEP.SYNCS 0x989680 ;  /* 0x009896800000895d */ /* 0x004fea0003900000 */
[----:B------:R-:W2:Y:S02]  /*74d0*/  @!P0 SYNCS.PHASECHK.TRANS64 P0, [R0+URZ], R2 ;  /* 0x00000002000085a7 */ /* 0x000ea400080010ff */
[----:B--2---:R-:W-:Y:S05]  /*74e0*/  @!P0 BRA `(.L_x_120) ;  /* 0xfffffffc00f08947 */ /* 0x004fea000383ffff */
[----:B------:R-:W-:Y:S05]  /*74f0*/  BRA `(.L_x_121) ;  /* 0xffffffac00a07947 */ /* 0x000fea000383ffff */
.L_x_40:
[----:B-1----:R1:W2:Y:S02]  /*7500*/  SYNCS.PHASECHK.TRANS64.TRYWAIT P0, [R0+URZ+0xd0], R4 ;  /* 0x0000d004000075a7 */ /* 0x0022a400080011ff */
[----:B--2---:R-:W-:Y:S05]  /*7510*/  @!P0 NANOSLEEP.SYNCS 0x989680 ;  /* 0x009896800000895d */ /* 0x004fea0003900000 */
[----:B------:R-:W2:Y:S02]  /*7520*/  @!P0 SYNCS.PHASECHK.TRANS64 P0, [R0+URZ+0xd0], R4 ;  /* 0x0000d004000085a7 */ /* 0x000ea400080010ff */
[----:B--2---:R-:W-:Y:S05]  /*7530*/  @!P0 BRA `(.L_x_40) ;  /* 0xfffffffc00f08947 */ /* 0x004fea000383ffff */
[----:B------:R-:W-:Y:S05]  /*7540*/  BRA `(.L_x_122) ;  /* 0xffffffac00fc7947 */ /* 0x000fea000383ffff */
.L_x_41:
[----:B------:R-:W-:-:S07]  /*7550*/  MOV R0, UR5 ;  /* 0x0000000500007c02 */ /* 0x000fce0008000f00 */
.L_x_123:
[----:B-1----:R1:W2:Y:S02]  /*7560*/  SYNCS.PHASECHK.TRANS64.TRYWAIT P0, [R0+URZ+0x80], R5 ;  /* 0x00008005000075a7 */ /* 0x0022a400080011ff */
[----:B--2---:R-:W-:Y:S05]  /*7570*/  @!P0 NANOSLEEP.SYNCS 0x989680 ;  /* 0x009896800000895d */ /* 0x004fea0003900000 */
[----:B------:R-:W2:Y:S02]  /*7580*/  @!P0 SYNCS.PHASECHK.TRANS64 P0, [R0+URZ+0x80], R5 ;  /* 0x00008005000085a7 */ /* 0x000ea400080010ff */
[----:B--2---:R-:W-:Y:S05]  /*7590*/  @!P0 BRA `(.L_x_123) ;  /* 0xfffffffc00f08947 */ /* 0x004fea000383ffff */
[----:B------:R-:W-:Y:S05]  /*75a0*/  BRA `(.L_x_124) ;  /* 0xffffffb0000c7947 */ /* 0x000fea000383ffff */
.L_x_42:
[----:B-1----:R1:W2:Y:S02]  /*75b0*/  SYNCS.PHASECHK.TRANS64.TRYWAIT P1, [R0+URZ+0x70], R4 ;  /* 0x00007004000075a7 */ /* 0x0022a400080211ff */
[----:B--2---:R-:W-:Y:S05]  /*75c0*/  @!P1 NANOSLEEP.SYNCS 0x989680 ;  /* 0x009896800000995d */ /* 0x004fea0003900000 */
[----:B------:R-:W2:Y:S02]  /*75d0*/  @!P1 SYNCS.PHASECHK.TRANS64 P1, [R0+URZ+0x70], R4 ;  /* 0x00007004000095a7 */ /* 0x000ea400080210ff */
[----:B--2---:R-:W-:Y:S05]  /*75e0*/  @!P1 BRA `(.L_x_42) ;  /* 0xfffffffc00f09947 */ /* 0x004fea000383ffff */
[----:B------:R-:W-:Y:S05]  /*75f0*/  BRA `(.L_x_125) ;  /* 0xffffffb0003c7947 */ /* 0x000fea000383ffff */
.L_x_45:
[----:B------:R-:W-:-:S07]  /*7600*/  MOV R0, UR5 ;  /* 0x0000000500007c02 */ /* 0x000fce0008000f00 */
.L_x_126:
[----:B-1----:R1:W2:Y:S02]  /*7610*/  SYNCS.PHASECHK.TRANS64.TRYWAIT P0, [R0+URZ+0x80], R2 ;  /* 0x00008002000075a7 */ /* 0x0022a400080011ff */
[----:B--2---:R-:W-:Y:S05]  /*7620*/  @!P0 NANOSLEEP.SYNCS 0x989680 ;  /* 0x009896800000895d */ /* 0x004fea0003900000 */
[----:B------:R-:W2:Y:S02]  /*7630*/  @!P0 SYNCS.PHASECHK.TRANS64 P0, [R0+URZ+0x80], R2 ;  /* 0x00008002000085a7 */ /* 0x000ea400080010ff */
[----:B--2---:R-:W-:Y:S05]  /*7640*/  @!P0 BRA `(.L_x_126) ;  /* 0xfffffffc00f08947 */ /* 0x004fea000383ffff */
[----:B------:R-:W-:Y:S05]  /*7650*/  BRA `(.L_x_44) ;  /* 0xffffffb000907947 */ /* 0x000fea000383ffff */
.L_x_52:
[----:B-1----:R1:W2:Y:S02]  /*7660*/  SYNCS.PHASECHK.TRANS64.TRYWAIT P1, [R0+URZ+0x70], R2 ;  /* 0x00007002000075a7 */ /* 0x0022a400080211ff */
[----:B--2---:R-:W-:Y:S05]  /*7670*/  @!P1 NANOSLEEP.SYNCS 0x989680 ;  /* 0x009896800000995d */ /* 0x004fea0003900000 */
[----:B------:R-:W2:Y:S02]  /*7680*/  @!P1 SYNCS.PHASECHK.TRANS64 P1, [R0+URZ+0x70], R2 ;  /* 0x00007002000095a7 */ /* 0x000ea400080210ff */
[----:B--2---:R-:W-:Y:S05]  /*7690*/  @!P1 BRA `(.L_x_52) ;  /* 0xfffffffc00f09947 */ /* 0x004fea000383ffff */
[----:B------:R-:W-:Y:S05]  /*76a0*/  BRA `(.L_x_127) ;  /* 0xffffffb400f07947 */ /* 0x000fea000383ffff */
.L_x_53:
[----:B------:R-:W-:-:S07]  /*76b0*/  MOV R2, UR8 ;  /* 0x0000000800027c02 */ /* 0x000fce0008000f00 */
.L_x_128:
[----:B-1----:R1:W2:Y:S02]  /*76c0*/  SYNCS.PHASECHK.TRANS64.TRYWAIT P0, [R2+URZ+0xb0], R0 ;  /* 0x0000b000020075a7 */ /* 0x0022a400080011ff */
[----:B--2---:R-:W-:Y:S05]  /*76d0*/  @!P0 NANOSLEEP.SYNCS 0x989680 ;  /* 0x009896800000895d */ /* 0x004fea0003900000 */
[----:B------:R-:W2:Y:S02]  /*76e0*/  @!P0 SYNCS.PHASECHK.TRANS64 P0, [R2+URZ+0xb0], R0 ;  /* 0x0000b000020085a7 */ /* 0x000ea400080010ff */
[----:B--2---:R-:W-:Y:S05]  /*76f0*/  @!P0 BRA `(.L_x_128) ;  /* 0xfffffffc00f08947 */ /* 0x004fea000383ffff */
[----:B------:R-:W-:Y:S05]  /*7700*/  BRA `(.L_x_129) ;  /* 0xffffffb800287947 */ /* 0x000fea000383ffff */
.L_x_56:
[----:B------:R-:W-:Y:S07]  /*7710*/  MOV R0, UR7 ;  /* 0x0000000700007c02 */ /* 0x000fee0008000f00 */
.L_x_130:
[----:B-1----:R1:W2:Y:S02]  /*7720*/  SYNCS.PHASECHK.TRANS64.TRYWAIT P0, [R0+URZ], R2 ;  /* 0x00000002000075a7 */ /* 0x0022a400080011ff */
[----:B--2---:R-:W-:Y:S05]  /*7730*/  @!P0 NANOSLEEP.SYNCS 0x989680 ;  /* 0x009896800000895d */ /* 0x004fea0003900000 */
[----:B------:R-:W2:Y:S02]  /*7740*/  @!P0 SYNCS.PHASECHK.TRANS64 P0, [R0+URZ], R2 ;  /* 0x00000002000085a7 */ /* 0x000ea400080010ff */
[----:B--2---:R-:W-:Y:S05]  /*7750*/  @!P0 BRA `(.L_x_130) ;  /* 0xfffffffc00f08947 */ /* 0x004fea000383ffff */
[----:B------:R-:W-:Y:S05]  /*7760*/  BRA `(.L_x_55) ;  /* 0xffffffb800447947 */ /* 0x000fea000383ffff */
.L_x_59:
[----:B------:R-:W-:-:S07]  /*7770*/  MOV R0, UR5 ;  /* 0x0000000500007c02 */ /* 0x000fce0008000f00 */
.L_x_131:
[----:B--2---:R2:W3:Y:S02]  /*7780*/  SYNCS.PHASECHK.TRANS64.TRYWAIT P0, [R0+URZ], R2 ;  /* 0x00000002000075a7 */ /* 0x0044e400080011ff */
[----:B---3--:R-:W-:Y:S05]  /*7790*/  @!P0 NANOSLEEP.SYNCS 0x989680 ;  /* 0x009896800000895d */ /* 0x008fea0003900000 */
[----:B------:R-:W3:Y:S02]  /*77a0*/  @!P0 SYNCS.PHASECHK.TRANS64 P0, [R0+URZ], R2 ;  /* 0x00000002000085a7 */ /* 0x000ee400080010ff */
[----:B---3--:R-:W-:Y:S05]  /*77b0*/  @!P0 BRA `(.L_x_131) ;  /* 0xfffffffc00f08947 */ /* 0x008fea000383ffff */
[----:B------:R-:W-:Y:S05]  /*77c0*/  BRA `(.L_x_132) ;  /* 0xffffffb800f87947 */ /* 0x000fea000383ffff */
.L_x_60:
[----:B------:R-:W-:-:S07]  /*77d0*/  MOV R0, UR5 ;  /* 0x0000000500007c02 */ /* 0x000fce0008000f00 */
.L_x_133:
[----:B-1----:R1:W2:Y:S02]  /*77e0*/  SYNCS.PHASECHK.TRANS64.TRYWAIT P0, [R0+URZ], R3 ;  /* 0x00000003000075a7 */ /* 0x0022a400080011ff */
[----:B--2---:R-:W-:Y:S05]  /*77f0*/  @!P0 NANOSLEEP.SYNCS 0x989680 ;  /* 0x009896800000895d */ /* 0x004fea0003900000 */
[----:B------:R-:W2:Y:S02]  /*7800*/  @!P0 SYNCS.PHASECHK.TRANS64 P0, [R0+URZ], R3 ;  /* 0x00000003000085a7 */ /* 0x000ea400080010ff */
[----:B--2---:R-:W-:Y:S05]  /*7810*/  @!P0 BRA `(.L_x_133) ;  /* 0xfffffffc00f08947 */ /* 0x004fea000383ffff */
[----:B------:R-:W-:Y:S05]  /*7820*/  BRA `(.L_x_134) ;  /* 0xffffffbc00047947 */ /* 0x000fea000383ffff */
.L_x_61:
[----:B------:R-:W-:-:S07]  /*7830*/  MOV R0, UR5 ;  /* 0x0000000500007c02 */ /* 0x000fce0008000f00 */
.L_x_135:
[----:B-1----:R1:W2:Y:S02]  /*7840*/  SYNCS.PHASECHK.TRANS64.TRYWAIT P0, [R0+URZ], R3 ;  /* 0x00000003000075a7 */ /* 0x0022a400080011ff */
[----:B--2---:R-:W-:Y:S05]  /*7850*/  @!P0 NANOSLEEP.SYNCS 0x989680 ;  /* 0x009896800000895d */ /* 0x004fea0003900000 */
[----:B------:R-:W2:Y:S02]  /*7860*/  @!P0 SYNCS.PHASECHK.TRANS64 P0, [R0+URZ], R3 ;  /* 0x00000003000085a7 */ /* 0x000ea400080010ff */
[----:B--2---:R-:W-:Y:S05]  /*7870*/  @!P0 BRA `(.L_x_135) ;  /* 0xfffffffc00f08947 */ /* 0x004fea000383ffff */
[----:B------:R-:W-:Y:S05]  /*7880*/  BRA `(.L_x_136) ;  /* 0xffffffbc00107947 */ /* 0x000fea000383ffff */
.L_x_62:
[----:B-1----:R-:W-:-:S07]  /*7890*/  MOV R0, UR7 ;  /* 0x0000000700007c02 */ /* 0x002fce0008000f00 */
.L_x_137:
[----:B-1----:R1:W2:Y:S02]  /*78a0*/  SYNCS.PHASECHK.TRANS64.TRYWAIT P0, [R0+URZ], R2 ;  /* 0x00000002000075a7 */ /* 0x0022a400080011ff */
[----:B--2---:R-:W-:Y:S05]  /*78b0*/  @!P0 NANOSLEEP.SYNCS 0x989680 ;  /* 0x009896800000895d */ /* 0x004fea0003900000 */
[----:B------:R-:W2:Y:S02]  /*78c0*/  @!P0 SYNCS.PHASECHK.TRANS64 P0, [R0+URZ], R2 ;  /* 0x00000002000085a7 */ /* 0x000ea400080010ff */
[----:B--2---:R-:W-:Y:S05]  /*78d0*/  @!P0 BRA `(.L_x_137) ;  /* 0xfffffffc00f08947 */ /* 0x004fea000383ffff */
[----:B------:R-:W-:Y:S05]  /*78e0*/  BRA `(.L_x_138) ;  /* 0xffffffbc001c7947 */ /* 0x000fea000383ffff */
.L_x_67:
[----:B--2---:R2:W3:Y:S02]  /*78f0*/  SYNCS.PHASECHK.TRANS64.TRYWAIT P0, [R0+URZ+0x70], R2 ;  /* 0x00007002000075a7 */ /* 0x0044e400080011ff */
[----:B---3--:R-:W-:Y:S05]  /*7900*/  @!P0 NANOSLEEP.SYNCS 0x989680 ;  /* 0x009896800000895d */ /* 0x008fea0003900000 */
[----:B------:R-:W3:Y:S02]  /*7910*/  @!P0 SYNCS.PHASECHK.TRANS64 P0, [R0+URZ+0x70], R2 ;  /* 0x00007002000085a7 */ /* 0x000ee400080010ff */
[----:B---3--:R-:W-:Y:S05]  /*7920*/  @!P0 BRA `(.L_x_67) ;  /* 0xfffffffc00f08947 */ /* 0x008fea000383ffff */
[----:B------:R-:W-:Y:S05]  /*7930*/  BRA `(.L_x_139) ;  /* 0xffffffc000187947 */ /* 0x000fea000383ffff */
.L_x_70:
[----:B------:R-:W-:Y:S07]  /*7940*/  MOV R0, UR7 ;  /* 0x0000000700007c02 */ /* 0x000fee0008000f00 */
.L_x_140:
[----:B--2---:R2:W3:Y:S02]  /*7950*/  SYNCS.PHASECHK.TRANS64.TRYWAIT P0, [R0+URZ+0x68], R2 ;  /* 0x00006802000075a7 */ /* 0x0044e400080011ff */
[----:B---3--:R-:W-:Y:S05]  /*7960*/  @!P0 NANOSLEEP.SYNCS 0x989680 ;  /* 0x009896800000895d */ /* 0x008fea0003900000 */
[----:B------:R-:W3:Y:S02]  /*7970*/  @!P0 SYNCS.PHASECHK.TRANS64 P0, [R0+URZ+0x68], R2 ;  /* 0x00006802000085a7 */ /* 0x000ee400080010ff */
[----:B---3--:R-:W-:Y:S05]  /*7980*/  @!P0 BRA `(.L_x_140) ;  /* 0xfffffffc00f08947 */ /* 0x008fea000383ffff */
[----:B------:R-:W-:Y:S05]  /*7990*/  BRA `(.L_x_69) ;  /* 0xffffffc000f87947 */ /* 0x000fea000383ffff */
.L_x_73:
[----:B------:R-:W-:Y:S07]  /*79a0*/  MOV R0, UR15 ;  /* 0x0000000f00007c02 */ /* 0x000fee0008000f00 */
.L_x_141:
[----:B-1----:R1:W2:Y:S02]  /*79b0*/  SYNCS.PHASECHK.TRANS64.TRYWAIT P0, [R0+URZ+0x48], R9 ;  /* 0x00004809000075a7 */ /* 0x0022a400080011ff */
[----:B--2---:R-:W-:Y:S05]  /*79c0*/  @!P0 NANOSLEEP.SYNCS 0x989680 ;  /* 0x009896800000895d */ /* 0x004fea0003900000 */
[----:B------:R-:W2:Y:S02]  /*79d0*/  @!P0 SYNCS.PHASECHK.TRANS64 P0, [R0+URZ+0x48], R9 ;  /* 0x00004809000085a7 */ /* 0x000ea400080010ff */
[----:B--2---:R-:W-:Y:S05]  /*79e0*/  @!P0 BRA `(.L_x_141) ;  /* 0xfffffffc00f08947 */ /* 0x004fea000383ffff */
[----:B------:R-:W-:Y:S05]  /*79f0*/  BRA `(.L_x_142) ;  /* 0xffffffc400707947 */ /* 0x000fea000383ffff */
.L_x_74:
[----:B------:R-:W-:Y:S07]  /*7a00*/  MOV R0, UR13 ;  /* 0x0000000d00007c02 */ /* 0x000fee0008000f00 */
.L_x_143:
[----:B-1----:R1:W2:Y:S02]  /*7a10*/  SYNCS.PHASECHK.TRANS64.TRYWAIT P0, [R0+URZ+0x48], R14 ;  /* 0x0000480e000075a7 */ /* 0x0022a400080011ff */
[----:B--2---:R-:W-:Y:S05]  /*7a20*/  @!P0 NANOSLEEP.SYNCS 0x989680 ;  /* 0x009896800000895d */ /* 0x004fea0003900000 */
[----:B------:R-:W2:Y:S02]  /*7a30*/  @!P0 SYNCS.PHASECHK.TRANS64 P0, [R0+URZ+0x48], R14 ;  /* 0x0000480e000085a7 */ /* 0x000ea400080010ff */
[----:B--2---:R-:W-:Y:S05]  /*7a40*/  @!P0 BRA `(.L_x_143) ;  /* 0xfffffffc00f08947 */ /* 0x004fea000383ffff */
[----:B------:R-:W-:Y:S05]  /*7a50*/  BRA `(.L_x_144) ;  /* 0xffffffc800107947 */ /* 0x000fea000383ffff */
.L_x_76:
[----:B------:R-:W-:-:S07]  /*7a60*/  MOV R0, UR4 ;  /* 0x0000000400007c02 */ /* 0x000fce0008000f00 */
.L_x_145:
[----:B-1----:R1:W3:Y:S02]  /*7a70*/  SYNCS.PHASECHK.TRANS64.TRYWAIT P0, [R0+URZ], R2 ;  /* 0x00000002000075a7 */ /* 0x0022e400080011ff */
[----:B---3--:R-:W-:Y:S05]  /*7a80*/  @!P0 NANOSLEEP.SYNCS 0x989680 ;  /* 0x009896800000895d */ /* 0x008fea0003900000 */
[----:B------:R-:W3:Y:S02]  /*7a90*/  @!P0 SYNCS.PHASECHK.TRANS64 P0, [R0+URZ], R2 ;  /* 0x00000002000085a7 */ /* 0x000ee400080010ff */
[----:B---3--:R-:W-:Y:S05]  /*7aa0*/  @!P0 BRA `(.L_x_145) ;  /* 0xfffffffc00f08947 */ /* 0x008fea000383ffff */
[----:B------:R-:W-:Y:S05]  /*7ab0*/  BRA `(.L_x_146) ;  /* 0xffffffc8009c7947 */ /* 0x000fea000383ffff */
.L_x_77:
[----:B------:R-:W-:-:S07]  /*7ac0*/  MOV R0, UR4 ;  /* 0x0000000400007c02 */ /* 0x000fce0008000f00 */
.L_x_147:
[----:B-1----:R1:W3:Y:S02]  /*7ad0*/  SYNCS.PHASECHK.TRANS64.TRYWAIT P0, [R0+URZ], R2 ;  /* 0x00000002000075a7 */ /* 0x0022e400080011ff */
[----:B---3--:R-:W-:Y:S05]  /*7ae0*/  @!P0 NANOSLEEP.SYNCS 0x989680 ;  /* 0x009896800000895d */ /* 0x008fea0003900000 */
[----:B------:R-:W3:Y:S02]  /*7af0*/  @!P0 SYNCS.PHASECHK.TRANS64 P0, [R0+URZ], R2 ;  /* 0x00000002000085a7 */ /* 0x000ee400080010ff */
[----:B---3--:R-:W-:Y:S05]  /*7b00*/  @!P0 BRA `(.L_x_147) ;  /* 0xfffffffc00f08947 */ /* 0x008fea000383ffff */
[----:B------:R-:W-:Y:S05]  /*7b10*/  BRA `(.L_x_148) ;  /* 0xffffffc800a87947 */ /* 0x000fea000383ffff */
.L_x_79:
[----:B--2---:R2:W4:Y:S02]  /*7b20*/  SYNCS.PHASECHK.TRANS64.TRYWAIT P0, [R0+URZ+0x70], R2 ;  /* 0x00007002000075a7 */ /* 0x00452400080011ff */
[----:B----4-:R-:W-:Y:S05]  /*7b30*/  @!P0 NANOSLEEP.SYNCS 0x989680 ;  /* 0x009896800000895d */ /* 0x010fea0003900000 */
[----:B------:R-:W4:Y:S02]  /*7b40*/  @!P0 SYNCS.PHASECHK.TRANS64 P0, [R0+URZ+0x70], R2 ;  /* 0x00007002000085a7 */ /* 0x000f2400080010ff */
[----:B----4-:R-:W-:Y:S05]  /*7b50*/  @!P0 BRA `(.L_x_79) ;  /* 0xfffffffc00f08947 */ /* 0x010fea000383ffff */
[----:B------:R-:W-:Y:S05]  /*7b60*/  BRA `(.L_x_149) ;  /* 0xffffffcc008c7947 */ /* 0x000fea000383ffff */
.L_x_89:
[----:B-1----:R1:W3:Y:S02]  /*7b70*/  SYNCS.PHASECHK.TRANS64.TRYWAIT P1, [R0+URZ+0x30], R3 ;  /* 0x00003003000075a7 */ /* 0x0022e400080211ff */
[----:B---3--:R-:W-:Y:S05]  /*7b80*/  @!P1 NANOSLEEP.SYNCS 0x989680 ;  /* 0x009896800000995d */ /* 0x008fea0003900000 */
[----:B------:R-:W3:Y:S02]  /*7b90*/  @!P1 SYNCS.PHASECHK.TRANS64 P1, [R0+URZ+0x30], R3 ;  /* 0x00003003000095a7 */ /* 0x000ee400080210ff */
[----:B---3--:R-:W-:Y:S05]  /*7ba0*/  @!P1 BRA `(.L_x_89) ;  /* 0xfffffffc00f09947 */ /* 0x008fea000383ffff */
[----:B------:R-:W-:Y:S05]  /*7bb0*/  BRA `(.L_x_88) ;  /* 0xffffffd800bc7947 */ /* 0x000fea000383ffff */
.L_x_91:
[----:B-1----:R1:W4:Y:S02]  /*7bc0*/  SYNCS.PHASECHK.TRANS64.TRYWAIT P0, [R73+URZ+0x90], R2 ;  /* 0x00009002490075a7 */ /* 0x00232400080011ff */
[----:B----4-:R-:W-:Y:S05]  /*7bd0*/  @!P0 NANOSLEEP.SYNCS 0x989680 ;  /* 0x009896800000895d */ /* 0x010fea0003900000 */
[----:B------:R-:W4:Y:S02]  /*7be0*/  @!P0 SYNCS.PHASECHK.TRANS64 P0, [R73+URZ+0x90], R2 ;  /* 0x00009002490085a7 */ /* 0x000f2400080010ff */
[----:B----4-:R-:W-:Y:S05]  /*7bf0*/  @!P0 BRA `(.L_x_91) ;  /* 0xfffffffc00f08947 */ /* 0x010fea000383ffff */
[----:B------:R-:W-:Y:S05]  /*7c00*/  BRA `(.L_x_90) ;  /* 0xffffffd800f47947 */ /* 0x000fea000383ffff */
.L_x_102:
[----:B--2---:R2:W4:Y:S02]  /*7c10*/  SYNCS.PHASECHK.TRANS64.TRYWAIT P0, [R2+URZ+0x30], R107 ;  /* 0x0000306b020075a7 */ /* 0x00452400080011ff */
[----:B----4-:R-:W-:Y:S05]  /*7c20*/  @!P0 NANOSLEEP.SYNCS 0x989680 ;  /* 0x009896800000895d */ /* 0x010fea0003900000 */
[----:B------:R-:W4:Y:S02]  /*7c30*/  @!P0 SYNCS.PHASECHK.TRANS64 P0, [R2+URZ+0x30], R107 ;  /* 0x0000306b020085a7 */ /* 0x000f2400080010ff */
[----:B----4-:R-:W-:Y:S05]  /*7c40*/  @!P0 BRA `(.L_x_102) ;  /* 0xfffffffc00f08947 */ /* 0x010fea000383ffff */
[----:B------:R-:W-:Y:S05]  /*7c50*/  BRA `(.L_x_101) ;  /* 0xffffffe400dc7947 */ /* 0x000fea000383ffff */
        .weak           $__internal_0_$__cuda_sm10x_tcgen05_guardrail_trap_col_being_dealloced_not_returned_by_alloc
        .type           $__internal_0_$__cuda_sm10x_tcgen05_guardrail_trap_col_being_dealloced_not_returned_by_alloc,@function
        .size           $__internal_0_$__cuda_sm10x_tcgen05_guardrail_trap_col_being_dealloced_not_returned_by_alloc,($__internal_1_$__cuda_sm10x_tcgen05_guardrail_trap_phase_invalid_during_alloc - $__internal_0_$__cuda_sm10x_tcgen05_guardrail_trap_col_being_dealloced_not_returned_by_alloc)
$__internal_0_$__cuda_sm10x_tcgen05_guardrail_trap_col_being_dealloced_not_returned_by_alloc:
[----:B------:R-:W-:Y:S05]  /*7c60*/  BPT.TRAP 0x1 ;  /* 0x000000040000795c */ /* 0x000fea0000300000 */
[----:B------:R-:W-:-:S04]  /*7c70*/  HFMA2 R3, -RZ, RZ, 0, 0 ;  /* 0x00000000ff037431 */ /* 0x000fc800000001ff */
[----:B------:R-:W-:Y:S05]  /*7c80*/  RET.REL.NODEC R2 `(_ZN7cutlass13device_kernelINS_4gemm6kernel13GemmUniversalIN4cute5tupleIJiiiiEEENS1_10collective13CollectiveMmaINS1_35MainloopSm100TmaUmmaWarpSpecializedILi3ELi2ELi4ENS5_IJNS4_1CILi1EEESB_SB_EEEEENS5_IJNSA_ILi128EEENSA_ILi64EEENSA_ILi32EEEEEENS_10bfloat16_tENS5_IJlSB_lEEESI_SJ_NS4_8TiledMMAINS4_8MMA_AtomIJNS4_20SM100_MMA_F16BF16_SSISI_SI_fLi128ELi64ELNS4_4UMMA5MajorE0ELSO_0ELNSN_7ScaleInE0ELSP_0EEEEEENS4_6LayoutISC_NS5_IJNSA_ILi0EEEST_ST_EEEEENS5_IJNS4_10UnderscoreESW_SW_EEEEENS4_13SM90_TMA_LOADENS4_14ComposedLayoutINS4_7SwizzleILi2ELi4ELi3EEENS4_18smem_ptr_flag_bitsILi16EEENSS_INS5_IJNSA_ILi8EEESG_EEENS5_IJSG_SB_EEEEEEEvNS4_8identityESZ_S19_vS1A_EENS_8epilogue10collective18CollectiveEpilogueINS1C_23Sm100TmaWarpSpecializedILi3ELi2ELi32ELb1ELb0EEEJSH_NS5_IJNSS_ISE_SB_EENSS_ISG_SB_EEEEESI_SJ_SI_SJ_NS1C_6fusion15FusionCallbacksIS1G_NS1K_17LinearCombinationISI_fSI_fLNS_15FloatRoundStyleE2EEESH_S1J_JEEENS4_5SM1004TMEM4LOAD26SM100_TMEM_LOAD_32dp32b32xESZ_S19_NS4_39AutoVectorizingCopyWithAssumedAlignmentILi128EEENS4_14SM90_TMA_STOREES19_S1V_S1V_EEEvvEEEEvNT_6ParamsE) ;  /* 0xffffff8002dc7950 */ /* 0x000fea0003c3ffff */
        .weak           $__internal_1_$__cuda_sm10x_tcgen05_guardrail_trap_phase_invalid_during_alloc
        .type           $__internal_1_$__cuda_sm10x_tcgen05_guardrail_trap_phase_invalid_during_alloc,@function
        .size           $__internal_1_$__cuda_sm10x_tcgen05_guardrail_trap_phase_invalid_during_alloc,($__internal_2_$__cuda_sm10x_tcgen05_guardrail_trap_unallocated_columns_being_dealloced - $__internal_1_$__cuda_sm10x_tcgen05_guardrail_trap_phase_invalid_during_alloc)
$__internal_1_$__cuda_sm10x_tcgen05_guardrail_trap_phase_invalid_during_alloc:
[----:B------:R-:W-:Y:S05]  /*7c90*/  BPT.TRAP 0x1 ;  /* 0x000000040000795c */ /* 0x000fea0000300000 */
[----:B------:R-:W-:-:S04]  /*7ca0*/  MOV R3, 0x0 ;  /* 0x0000000000037802 */ /* 0x000fc80000000f00 */
[----:B------:R-:W-:Y:S05]  /*7cb0*/  RET.REL.NODEC R2 `(_ZN7cutlass13device_kernelINS_4gemm6kernel13GemmUniversalIN4cute5tupleIJiiiiEEENS1_10collective13CollectiveMmaINS1_35MainloopSm100TmaUmmaWarpSpecializedILi3ELi2ELi4ENS5_IJNS4_1CILi1EEESB_SB_EEEEENS5_IJNSA_ILi128EEENSA_ILi64EEENSA_ILi32EEEEEENS_10bfloat16_tENS5_IJlSB_lEEESI_SJ_NS4_8TiledMMAINS4_8MMA_AtomIJNS4_20SM100_MMA_F16BF16_SSISI_SI_fLi128ELi64ELNS4_4UMMA5MajorE0ELSO_0ELNSN_7ScaleInE0ELSP_0EEEEEENS4_6LayoutISC_NS5_IJNSA_ILi0EEEST_ST_EEEEENS5_IJNS4_10UnderscoreESW_SW_EEEEENS4_13SM90_TMA_LOADENS4_14ComposedLayoutINS4_7SwizzleILi2ELi4ELi3EEENS4_18smem_ptr_flag_bitsILi16EEENSS_INS5_IJNSA_ILi8EEESG_EEENS5_IJSG_SB_EEEEEEEvNS4_8identityESZ_S19_vS1A_EENS_8epilogue10collective18CollectiveEpilogueINS1C_23Sm100TmaWarpSpecializedILi3ELi2ELi32ELb1ELb0EEEJSH_NS5_IJNSS_ISE_SB_EENSS_ISG_SB_EEEEESI_SJ_SI_SJ_NS1C_6fusion15FusionCallbacksIS1G_NS1K_17LinearCombinationISI_fSI_fLNS_15FloatRoundStyleE2EEESH_S1J_JEEENS4_5SM1004TMEM4LOAD26SM100_TMEM_LOAD_32dp32b32xESZ_S19_NS4_39AutoVectorizingCopyWithAssumedAlignmentILi128EEENS4_14SM90_TMA_STOREES19_S1V_S1V_EEEvvEEEEvNT_6ParamsE) ;  /* 0xffffff8002d07950 */ /* 0x000fea0003c3ffff */
        .weak           $__internal_2_$__cuda_sm10x_tcgen05_guardrail_trap_unallocated_columns_being_dealloced
        .type           $__internal_2_$__cuda_sm10x_tcgen05_guardrail_trap_unallocated_columns_being_dealloced,@function
        .size           $__internal_2_$__cuda_sm10x_tcgen05_guardrail_trap_unallocated_columns_being_dealloced,(.L_x_151 - $__internal_2_$__cuda_sm10x_tcgen05_guardrail_trap_unallocated_columns_being_dealloced)
$__internal_2_$__cuda_sm10x_tcgen05_guardrail_trap_unallocated_columns_being_dealloced:
[----:B------:R-:W-:Y:S05]  /*7cc0*/  BPT.TRAP 0x1 ;  /* 0x000000040000795c */ /* 0x000fea0000300000 */
[----:B------:R-:W-:-:S04]  /*7cd0*/  HFMA2 R3, -RZ, RZ, 0, 0 ;  /* 0x00000000ff037431 */ /* 0x000fc800000001ff */
[----:B------:R-:W-:Y:S05]  /*7ce0*/  RET.REL.NODEC R2 `(_ZN7cutlass13device_kernelINS_4gemm6kernel13GemmUniversalIN4cute5tupleIJiiiiEEENS1_10collective13CollectiveMmaINS1_35MainloopSm100TmaUmmaWarpSpecializedILi3ELi2ELi4ENS5_IJNS4_1CILi1EEESB_SB_EEEEENS5_IJNSA_ILi128EEENSA_ILi64EEENSA_ILi32EEEEEENS_10bfloat16_tENS5_IJlSB_lEEESI_SJ_NS4_8TiledMMAINS4_8MMA_AtomIJNS4_20SM100_MMA_F16BF16_SSISI_SI_fLi128ELi64ELNS4_4UMMA5MajorE0ELSO_0ELNSN_7ScaleInE0ELSP_0EEEEEENS4_6LayoutISC_NS5_IJNSA_ILi0EEEST_ST_EEEEENS5_IJNS4_10UnderscoreESW_SW_EEEEENS4_13SM90_TMA_LOADENS4_14ComposedLayoutINS4_7SwizzleILi2ELi4ELi3EEENS4_18smem_ptr_flag_bitsILi16EEENSS_INS5_IJNSA_ILi8EEESG_EEENS5_IJSG_SB_EEEEEEEvNS4_8identityESZ_S19_vS1A_EENS_8epilogue10collective18CollectiveEpilogueINS1C_23Sm100TmaWarpSpecializedILi3ELi2ELi32ELb1ELb0EEEJSH_NS5_IJNSS_ISE_SB_EENSS_ISG_SB_EEEEESI_SJ_SI_SJ_NS1C_6fusion15FusionCallbacksIS1G_NS1K_17LinearCombinationISI_fSI_fLNS_15FloatRoundStyleE2EEESH_S1J_JEEENS4_5SM1004TMEM4LOAD26SM100_TMEM_LOAD_32dp32b32xESZ_S19_NS4_39AutoVectorizingCopyWithAssumedAlignmentILi128EEENS4_14SM90_TMA_STOREES19_S1V_S1V_EEEvvEEEEvNT_6ParamsE) ;  /* 0xffffff8002c47950 */ /* 0x000fea0003c3ffff */
.L_x_150:
[----:B------:R-:W-:-:S00]  /*7cf0*/  BRA `(.L_x_150) ;  /* 0xfffffffc00fc7947 */ /* 0x000fc0000383ffff */
[----:B------:R-:W-:-:S00]  /*7d00*/  NOP ;  /* 0x0000000000007918 */ /* 0x000fc00000000000 */
[----:B------:R-:W-:-:S00]  /*7d10*/  NOP ;  /* 0x0000000000007918 */ /* 0x000fc00000000000 */
[----:B------:R-:W-:-:S00]  /*7d20*/  NOP ;  /* 0x0000000000007918 */ /* 0x000fc00000000000 */
[----:B------:R-:W-:-:S00]  /*7d30*/  NOP ;  /* 0x0000000000007918 */ /* 0x000fc00000000000 */
[----:B------:R-:W-:-:S00]  /*7d40*/  NOP ;  /* 0x0000000000007918 */ /* 0x000fc00000000000 */
[----:B------:R-:W-:-:S00]  /*7d50*/  NOP ;  /* 0x0000000000007918 */ /* 0x000fc00000000000 */
[----:B------:R-:W-:-:S00]  /*7d60*/  NOP ;  /* 0x0000000000007918 */ /* 0x000fc00000000000 */
[----:B------:R-:W-:-:S00]  /*7d70*/  NOP ;  /* 0x0000000000007918 */ /* 0x000fc00000000000 */
.L_x_151:


//--------------------- .nv.global.init           --------------------------
	.section	.nv.global.init,"aw",@progbits
.nv.global.init:
	.type		$str$27,@object
	.size		$str$27,($str$28 - $str$27)
$str$27:
        /*0000*/ 	.byte	0x28, 0x61, 0x64, 0x64, 0x72, 0x65, 0x73, 0x73, 0x20, 0x26, 0x20, 0x6d, 0x61, 0x73, 0x6b, 0x29
        /*0010*/ 	.byte	0x20, 0x3d, 0x3d, 0x20, 0x30, 0x00
	.type		$str$28,@object
	.size		$str$28,($str$26 - $str$28)
$str$28:
        /*0016*/ 	.byte	0x2f, 0x74, 0x6d, 0x70, 0x2f, 0x63, 0x75, 0x74, 0x6c, 0x61, 0x73, 0x73, 0x5f, 0x73, 0x77, 0x65
        /*0026*/ 	.byte	0x65, 0x70, 0x5f, 0x73, 0x72, 0x63, 0x2f, 0x69, 0x6e, 0x63, 0x6c, 0x75, 0x64, 0x65, 0x2f, 0x63
        /*0036*/ 	.byte	0x75, 0x74, 0x65, 0x2f, 0x70, 0x6f, 0x69, 0x6e, 0x74, 0x65, 0x72, 0x5f, 0x66, 0x6c, 0x61, 0x67
        /*0046*/ 	.byte	0x67, 0x65, 0x64, 0x2e, 0x68, 0x70, 0x70, 0x00
	.type		$str$26,@object
	.size		$str$26,($str$25 - $str$26)
$str$26:
        /*004e*/ 	.byte	0x2f, 0x74, 0x6d, 0x70, 0x2f, 0x63, 0x75, 0x74, 0x6c, 0x61, 0x73, 0x73, 0x5f, 0x73, 0x77, 0x65
        /*005e*/ 	.byte	0x65, 0x70, 0x5f, 0x73, 0x72, 0x63, 0x2f, 0x69, 0x6e, 0x63, 0x6c, 0x75, 0x64, 0x65, 0x2f, 0x63
        /*006e*/ 	.byte	0x75, 0x74, 0x65, 0x2f, 0x61, 0x74, 0x6f, 0x6d, 0x2f, 0x63, 0x6f, 0x70, 0x79, 0x5f, 0x74, 0x72
        /*007e*/ 	.byte	0x61, 0x69, 0x74, 0x73, 0x5f, 0x73, 0x6d, 0x31, 0x30, 0x30, 0x2e, 0x68, 0x70, 0x70, 0x00
	.type		$str$25,@object
	.size		$str$25,(__unnamed_1 - $str$25)
$str$25:
        /*008d*/ 	.byte	0x28, 0x28, 0x75, 0x69, 0x6e, 0x74, 0x33, 0x32, 0x5f, 0x74, 0x28, 0x74, 0x68, 0x72, 0x65, 0x61
        /*009d*/ 	.byte	0x64, 0x49, 0x64, 0x78, 0x2e, 0x78, 0x29, 0x20, 0x2f, 0x20, 0x33, 0x32, 0x29, 0x20, 0x25, 0x20
        /*00ad*/ 	.byte	0x34, 0x29, 0x20, 0x3d, 0x3d, 0x20, 0x28, 0x28, 0x28, 0x74, 0x6d, 0x65, 0x6d, 0x5f, 0x61, 0x64
        /*00bd*/ 	.byte	0x64, 0x72, 0x20, 0x3e, 0x3e, 0x20, 0x31, 0x36, 0x29, 0x20, 0x2f, 0x20, 0x33, 0x32, 0x29, 0x20
        /*00cd*/ 	.byte	0x25, 0x20, 0x34, 0x29, 0x00
	.type		__unnamed_1,@object
	.size		__unnamed_1,(__unnamed_2 - __unnamed_1)
__unnamed_1:
        /*00d2*/ 	.byte	0x61, 0x75, 0x74, 0x6f, 0x20, 0x63, 0x75, 0x74, 0x65, 0x3a, 0x3a, 0x61, 0x73, 0x5f, 0x70, 0x6f
        /* <DEDUP_REMOVED lines=24> */
        /*0262*/ 	.byte	0x34, 0x30, 0x39, 0x36, 0x3e, 0x3e, 0x3e, 0x3e, 0x5d, 0x00
	.type		__unnamed_2,@object
	.size		__unnamed_2,(.L_2 - __unnamed_2)
__unnamed_2:
        /* <DEDUP_REMOVED lines=42> */
        /*050c*/ 	.byte	0x3e, 0x3e, 0x5d, 0x00
.L_2:


//--------------------- .nv.shared._ZN7cutlass13device_kernelINS_4gemm6kernel13GemmUniversalIN4cute5tupleIJiiiiEEENS1_10collective13CollectiveMmaINS1_35MainloopSm100TmaUmmaWarpSpecializedILi3ELi2ELi4ENS5_IJNS4_1CILi1EEESB_SB_EEEEENS5_IJNSA_ILi128EEENSA_ILi64EEENSA_ILi32EEEEEENS_10bfloat16_tENS5_IJlSB_lEEESI_SJ_NS4_8TiledMMAINS4_8MMA_AtomIJNS4_20SM100_MMA_F16BF16_SSISI_SI_fLi128ELi64ELNS4_4UMMA5MajorE0ELSO_0ELNSN_7ScaleInE0ELSP_0EEEEEENS4_6LayoutISC_NS5_IJNSA_ILi0EEEST_ST_EEEEENS5_IJNS4_10UnderscoreESW_SW_EEEEENS4_13SM90_TMA_LOADENS4_14ComposedLayoutINS4_7SwizzleILi2ELi4ELi3EEENS4_18smem_ptr_flag_bitsILi16EEENSS_INS5_IJNSA_ILi8EEESG_EEENS5_IJSG_SB_EEEEEEEvNS4_8identityESZ_S19_vS1A_EENS_8epilogue10collective18CollectiveEpilogueINS1C_23Sm100TmaWarpSpecializedILi3ELi2ELi32ELb1ELb0EEEJSH_NS5_IJNSS_ISE_SB_EENSS_ISG_SB_EEEEESI_SJ_SI_SJ_NS1C_6fusion15FusionCallbacksIS1G_NS1K_17LinearCombinationISI_fSI_fLNS_15FloatRoundStyleE2EEESH_S1J_JEEENS4_5SM1004TMEM4LOAD26SM100_TMEM_LOAD_32dp32b32xESZ_S19_NS4_39AutoVectorizingCopyWithAssumedAlignmentILi128EEENS4_14SM90_TMA_STOREES19_S1V_S1V_EEEvvEEEEvNT_6ParamsE --------------------------
	.section	.nv.shared._ZN7cutlass13device_kernelINS_4gemm6kernel13GemmUniversalIN4cute5tupleIJiiiiEEENS1_10collective13CollectiveMmaINS1_35MainloopSm100TmaUmmaWarpSpecializedILi3ELi2ELi4ENS5_IJNS4_1CILi1EEESB_SB_EEEEENS5_IJNSA_ILi128EEENSA_ILi64EEENSA_ILi32EEEEEENS_10bfloat16_tENS5_IJlSB_lEEESI_SJ_NS4_8TiledMMAINS4_8MMA_AtomIJNS4_20SM100_MMA_F16BF16_SSISI_SI_fLi128ELi64ELNS4_4UMMA5MajorE0ELSO_0ELNSN_7ScaleInE0ELSP_0EEEEEENS4_6LayoutISC_NS5_IJNSA_ILi0EEEST_ST_EEEEENS5_IJNS4_10UnderscoreESW_SW_EEEEENS4_13SM90_TMA_LOADENS4_14ComposedLayoutINS4_7SwizzleILi2ELi4ELi3EEENS4_18smem_ptr_flag_bitsILi16EEENSS_INS5_IJNSA_ILi8EEESG_EEENS5_IJSG_SB_EEEEEEEvNS4_8identityESZ_S19_vS1A_EENS_8epilogue10collective18CollectiveEpilogueINS1C_23Sm100TmaWarpSpecializedILi3ELi2ELi32ELb1ELb0EEEJSH_NS5_IJNSS_ISE_SB_EENSS_ISG_SB_EEEEESI_SJ_SI_SJ_NS1C_6fusion15FusionCallbacksIS1G_NS1K_17LinearCombinationISI_fSI_fLNS_15FloatRoundStyleE2EEESH_S1J_JEEENS4_5SM1004TMEM4LOAD26SM100_TMEM_LOAD_32dp32b32xESZ_S19_NS4_39AutoVectorizingCopyWithAssumedAlignmentILi128EEENS4_14SM90_TMA_STOREES19_S1V_S1V_EEEvvEEEEvNT_6ParamsE,"aw",@nobits
	.sectionflags	@""
	.align	16
	.zero		1024


//--------------------- .nv.shared.reserved.0     --------------------------
	.section	.nv.shared.reserved.0,"aw",@nobits
	.weak		__nv_reservedSMEM_offset_0_alias
	.size		__nv_reservedSMEM_offset_0_alias, 0, 64
	.other		__nv_reservedSMEM_offset_0_alias,@"STO_CUDA_RESERVED_SHARED STV_DEFAULT"
__nv_reservedSMEM_offset_0_alias:
	.zero		0
.nv.shared.reserved.0:
	.zero		64
	.weak		__nv_reservedSMEM_tcgen05_partition
	.type		__nv_reservedSMEM_tcgen05_partition,@object
	.size		__nv_reservedSMEM_tcgen05_partition,(.L_0 - __nv_reservedSMEM_tcgen05_partition)
__nv_reservedSMEM_tcgen05_partition:
	.zero		32
.L_0:


//--------------------- .nv.global                --------------------------
	.section	.nv.global,"aw",@nobits
.nv.global:
	.type		_ZN39_INTERNAL_d1ef3fd9_4_k_cu_15e81e92_75174cute1_E,@object
	.size		_ZN39_INTERNAL_d1ef3fd9_4_k_cu_15e81e92_75174cute1_E,(_ZN39_INTERNAL_d1ef3fd9_4_k_cu_15e81e92_75174cuda3std3__45__cpo6cbeginE - _ZN39_INTERNAL_d1ef3fd9_4_k_cu_15e81e92_75174cute1_E)
_ZN39_INTERNAL_d1ef3fd9_4_k_cu_15e81e92_75174cute1_E:
	.zero		1
	.type		_ZN39_INTERNAL_d1ef3fd9_4_k_cu_15e81e92_75174cuda3std3__45__cpo6cbeginE,@object
	.size		_ZN39_INTERNAL_d1ef3fd9_4_k_cu_15e81e92_75174cuda3std3__45__cpo6cbeginE,(_ZN39_INTERNAL_d1ef3fd9_4_k_cu_15e81e92_75174cuda3std3__48in_placeE - _ZN39_INTERNAL_d1ef3fd9_4_k_cu_15e81e92_75174cuda3std3__45__cpo6cbeginE)
_ZN39_INTERNAL_d1ef3fd9_4_k_cu_15e81e92_75174cuda3std3__45__cpo6cbeginE:
	.zero		1
	.type		_ZN39_INTERNAL_d1ef3fd9_4_k_cu_15e81e92_75174cuda3std3__48in_placeE,@object
	.size		_ZN39_INTERNAL_d1ef3fd9_4_k_cu_15e81e92_75174cuda3std3__48in_placeE,(_ZN39_INTERNAL_d1ef3fd9_4_k_cu_15e81e92_75174cuda3std6ranges3__45__cpo9iter_moveE - _ZN39_INTERNAL_d1ef3fd9_4_k_cu_15e81e92_75174cuda3std3__48in_placeE)
_ZN39_INTERNAL_d1ef3fd9_4_k_cu_15e81e92_75174cuda3std3__48in_placeE:
	.zero		1
	.type		_ZN39_INTERNAL_d1ef3fd9_4_k_cu_15e81e92_75174cuda3std6ranges3__45__cpo9iter_moveE,@object
	.size		_ZN39_INTERNAL_d1ef3fd9_4_k_cu_15e81e92_75174cuda3std6ranges3__45__cpo9iter_moveE,(_ZN39_INTERNAL_d1ef3fd9_4_k_cu_15e81e92_75174cuda3std3__45__cpo5beginE - _ZN39_INTERNAL_d1ef3fd9_4_k_cu_15e81e92_75174cuda3std6ranges3__45__cpo9iter_moveE)
_ZN39_INTERNAL_d1ef3fd9_4_k_cu_15e81e92_75174cuda3std6ranges3__45__cpo9iter_moveE:
	.zero		1
	.type		_ZN39_INTERNAL_d1ef3fd9_4_k_cu_15e81e92_75174cuda3std3__45__cpo5beginE,@object
	.size		_ZN39_INTERNAL_d1ef3fd9_4_k_cu_15e81e92_75174cuda3std3__45__cpo5beginE,(_ZN39_INTERNAL_d1ef3fd9_4_k_cu_15e81e92_75174cuda3std3__441_GLOBAL__N__d1ef3fd9_4_k_cu_15e81e92_75176ignoreE - _ZN39_INTERNAL_d1ef3fd9_4_k_cu_15e81e92_75174cuda3std3__45__cpo5beginE)
_ZN39_INTERNAL_d1ef3fd9_4_k_cu_15e81e92_75174cuda3std3__45__cpo5beginE:
	.zero		1
	.type		_ZN39_INTERNAL_d1ef3fd9_4_k_cu_15e81e92_75174cuda3std3__441_GLOBAL__N__d1ef3fd9_4_k_cu_15e81e92_75176ignoreE,@object
	.size		_ZN39_INTERNAL_d1ef3fd9_4_k_cu_15e81e92_75174cuda3std3__441_GLOBAL__N__d1ef3fd9_4_k_cu_15e81e92_75176ignoreE,(_ZN39_INTERNAL_d1ef3fd9_4_k_cu_15e81e92_75174cute7productE - _ZN39_INTERNAL_d1ef3fd9_4_k_cu_15e81e92_75174cuda3std3__441_GLOBAL__N__d1ef3fd9_4_k_cu_15e81e92_75176ignoreE)
_ZN39_INTERNAL_d1ef3fd9_4_k_cu_15e81e92_75174cuda3std3__441_GLOBAL__N__d1ef3fd9_4_k_cu_15e81e92_75176ignoreE:
	.zero		1
	.type		_ZN39_INTERNAL_d1ef3fd9_4_k_cu_15e81e92_75174cute7productE,@object
	.size		_ZN39_INTERNAL_d1ef3fd9_4_k_cu_15e81e92_75174cute7productE,(_ZN39_INTERNAL_d1ef3fd9_4_k_cu_15e81e92_75174cuda3std3__45__cpo3endE - _ZN39_INTERNAL_d1ef3fd9_4_k_cu_15e81e92_75174cute7productE)
_ZN39_INTERNAL_d1ef3fd9_4_k_cu_15e81e92_75174cute7productE:
	.zero		1
	.type		_ZN39_INTERNAL_d1ef3fd9_4_k_cu_15e81e92_75174cuda3std3__45__cpo3endE,@object
	.size		_ZN39_INTERNAL_d1ef3fd9_4_k_cu_15e81e92_75174cuda3std3__45__cpo3endE,(_ZN39_INTERNAL_d1ef3fd9_4_k_cu_15e81e92_75174cuda3std3__419piecewise_constructE - _ZN39_INTERNAL_d1ef3fd9_4_k_cu_15e81e92_75174cuda3std3__45__cpo3endE)
_ZN39_INTERNAL_d1ef3fd9_4_k_cu_15e81e92_75174cuda3std3__45__cpo3endE:
	.zero		1
	.type		_ZN39_INTERNAL_d1ef3fd9_4_k_cu_15e81e92_75174cuda3std3__419piecewise_constructE,@object
	.size		_ZN39_INTERNAL_d1ef3fd9_4_k_cu_15e81e92_75174cuda3std3__419piecewise_constructE,(_ZN39_INTERNAL_d1ef3fd9_4_k_cu_15e81e92_75174cuda3std3__45__cpo4cendE - _ZN39_INTERNAL_d1ef3fd9_4_k_cu_15e81e92_75174cuda3std3__419piecewise_constructE)
_ZN39_INTERNAL_d1ef3fd9_4_k_cu_15e81e92_75174cuda3std3__419piecewise_constructE:
	.zero		1
	.type		_ZN39_INTERNAL_d1ef3fd9_4_k_cu_15e81e92_75174cuda3std3__45__cpo4cendE,@object
	.size		_ZN39_INTERNAL_d1ef3fd9_4_k_cu_15e81e92_75174cuda3std3__45__cpo4cendE,(_ZN39_INTERNAL_d1ef3fd9_4_k_cu_15e81e92_75174cuda3std6ranges3__45__cpo4swapE - _ZN39_INTERNAL_d1ef3fd9_4_k_cu_15e81e92_75174cuda3std3__45__cpo4cendE)
_ZN39_INTERNAL_d1ef3fd9_4_k_cu_15e81e92_75174cuda3std3__45__cpo4cendE:
	.zero		1
	.type		_ZN39_INTERNAL_d1ef3fd9_4_k_cu_15e81e92_75174cuda3std6ranges3__45__cpo4swapE,@object
	.size		_ZN39_INTERNAL_d1ef3fd9_4_k_cu_15e81e92_75174cuda3std6ranges3__45__cpo4swapE,(.L_10 - _ZN39_INTERNAL_d1ef3fd9_4_k_cu_15e81e92_75174cuda3std6ranges3__45__cpo4swapE)
_ZN39_INTERNAL_d1ef3fd9_4_k_cu_15e81e92_75174cuda3std6ranges3__45__cpo4swapE:
	.zero		1
.L_10:


//--------------------- .nv.constant0._ZN7cutlass13device_kernelINS_4gemm6kernel13GemmUniversalIN4cute5tupleIJiiiiEEENS1_10collective13CollectiveMmaINS1_35MainloopSm100TmaUmmaWarpSpecializedILi3ELi2ELi4ENS5_IJNS4_1CILi1EEESB_SB_EEEEENS5_IJNSA_ILi128EEENSA_ILi64EEENSA_ILi32EEEEEENS_10bfloat16_tENS5_IJlSB_lEEESI_SJ_NS4_8TiledMMAINS4_8MMA_AtomIJNS4_20SM100_MMA_F16BF16_SSISI_SI_fLi128ELi64ELNS4_4UMMA5MajorE0ELSO_0ELNSN_7ScaleInE0ELSP_0EEEEEENS4_6LayoutISC_NS5_IJNSA_ILi0EEEST_ST_EEEEENS5_IJNS4_10UnderscoreESW_SW_EEEEENS4_13SM90_TMA_LOADENS4_14ComposedLayoutINS4_7SwizzleILi2ELi4ELi3EEENS4_18smem_ptr_flag_bitsILi16EEENSS_INS5_IJNSA_ILi8EEESG_EEENS5_IJSG_SB_EEEEEEEvNS4_8identityESZ_S19_vS1A_EENS_8epilogue10collective18CollectiveEpilogueINS1C_23Sm100TmaWarpSpecializedILi3ELi2ELi32ELb1ELb0EEEJSH_NS5_IJNSS_ISE_SB_EENSS_ISG_SB_EEEEESI_SJ_SI_SJ_NS1C_6fusion15FusionCallbacksIS1G_NS1K_17LinearCombinationISI_fSI_fLNS_15FloatRoundStyleE2EEESH_S1J_JEEENS4_5SM1004TMEM4LOAD26SM100_TMEM_LOAD_32dp32b32xESZ_S19_NS4_39AutoVectorizingCopyWithAssumedAlignmentILi128EEENS4_14SM90_TMA_STOREES19_S1V_S1V_EEEvvEEEEvNT_6ParamsE --------------------------
	.section	.nv.constant0._ZN7cutlass13device_kernelINS_4gemm6kernel13GemmUniversalIN4cute5tupleIJiiiiEEENS1_10collective13CollectiveMmaINS1_35MainloopSm100TmaUmmaWarpSpecializedILi3ELi2ELi4ENS5_IJNS4_1CILi1EEESB_SB_EEEEENS5_IJNSA_ILi128EEENSA_ILi64EEENSA_ILi32EEEEEENS_10bfloat16_tENS5_IJlSB_lEEESI_SJ_NS4_8TiledMMAINS4_8MMA_AtomIJNS4_20SM100_MMA_F16BF16_SSISI_SI_fLi128ELi64ELNS4_4UMMA5MajorE0ELSO_0ELNSN_7ScaleInE0ELSP_0EEEEEENS4_6LayoutISC_NS5_IJNSA_ILi0EEEST_ST_EEEEENS5_IJNS4_10UnderscoreESW_SW_EEEEENS4_13SM90_TMA_LOADENS4_14ComposedLayoutINS4_7SwizzleILi2ELi4ELi3EEENS4_18smem_ptr_flag_bitsILi16EEENSS_INS5_IJNSA_ILi8EEESG_EEENS5_IJSG_SB_EEEEEEEvNS4_8identityESZ_S19_vS1A_EENS_8epilogue10collective18CollectiveEpilogueINS1C_23Sm100TmaWarpSpecializedILi3ELi2ELi32ELb1ELb0EEEJSH_NS5_IJNSS_ISE_SB_EENSS_ISG_SB_EEEEESI_SJ_SI_SJ_NS1C_6fusion15FusionCallbacksIS1G_NS1K_17LinearCombinationISI_fSI_fLNS_15FloatRoundStyleE2EEESH_S1J_JEEENS4_5SM1004TMEM4LOAD26SM100_TMEM_LOAD_32dp32b32xESZ_S19_NS4_39AutoVectorizingCopyWithAssumedAlignmentILi128EEENS4_14SM90_TMA_STOREES19_S1V_S1V_EEEvvEEEEvNT_6ParamsE,"a",@progbits
	.sectionflags	@""
	.align	4
.nv.constant0._ZN7cutlass13device_kernelINS_4gemm6kernel13GemmUniversalIN4cute5tupleIJiiiiEEENS1_10collective13CollectiveMmaINS1_35MainloopSm100TmaUmmaWarpSpecializedILi3ELi2ELi4ENS5_IJNS4_1CILi1EEESB_SB_EEEEENS5_IJNSA_ILi128EEENSA_ILi64EEENSA_ILi32EEEEEENS_10bfloat16_tENS5_IJlSB_lEEESI_SJ_NS4_8TiledMMAINS4_8MMA_AtomIJNS4_20SM100_MMA_F16BF16_SSISI_SI_fLi128ELi64ELNS4_4UMMA5MajorE0ELSO_0ELNSN_7ScaleInE0ELSP_0EEEEEENS4_6LayoutISC_NS5_IJNSA_ILi0EEEST_ST_EEEEENS5_IJNS4_10UnderscoreESW_SW_EEEEENS4_13SM90_TMA_LOADENS4_14ComposedLayoutINS4_7SwizzleILi2ELi4ELi3EEENS4_18smem_ptr_flag_bitsILi16EEENSS_INS5_IJNSA_ILi8EEESG_EEENS5_IJSG_SB_EEEEEEEvNS4_8identityESZ_S19_vS1A_EENS_8epilogue10collective18CollectiveEpilogueINS1C_23Sm100TmaWarpSpecializedILi3ELi2ELi32ELb1ELb0EEEJSH_NS5_IJNSS_ISE_SB_EENSS_ISG_SB_EEEEESI_SJ_SI_SJ_NS1C_6fusion15FusionCallbacksIS1G_NS1K_17LinearCombinationISI_fSI_fLNS_15FloatRoundStyleE2EEESH_S1J_JEEENS4_5SM1004TMEM4LOAD26SM100_TMEM_LOAD_32dp32b32xESZ_S19_NS4_39AutoVectorizingCopyWithAssumedAlignmentILi128EEENS4_14SM90_TMA_STOREES19_S1V_S1V_EEEvvEEEEvNT_6ParamsE:
	.zero		2944


//--------------------- SYMBOLS --------------------------

	.type		.nv.reservedSmem.offset0,@object
	.size		.nv.reservedSmem.offset0,0x4
	.type		.nv.reservedSmem.cap,@object
	.size		.nv.reservedSmem.cap,0x4
	.type		__assertfail,@function
